	.target	sm_100a

	.elftype	@"ET_EXEC"


//--------------------- .note.nv.tkinfo           --------------------------
	.section	.note.nv.tkinfo,"",@"SHT_NOTE"
	.sectionflags	@"SHF_NOTE_NV_TKINFO"
	.tkinfo
        /*0018*/ 	.word	0x00000002
        /*0030*/ 	.string	""
        /*0030*/ 	.string	"ptxas"
        /*0030*/ 	.string	"Cuda compilation tools, release 13.0, V13.0.88"
        /*0030*/ 	.string	"Build cuda_13.0.r13.0/compiler.36424714_0"
        /*0030*/ 	.string	"-arch sm_100a -m 64 "



//--------------------- .note.nv.cuinfo           --------------------------
	.section	.note.nv.cuinfo,"",@"SHT_NOTE"
	.sectionflags	@"SHF_NOTE_NV_CUINFO"
        /*0018*/ 	.short	0x0002
        /*001a*/ 	.short	0x0064
        /*001c*/ 	.short	0x0082
	.zero		2


//--------------------- .nv.info                  --------------------------
	.section	.nv.info,"",@"SHT_CUDA_INFO"
	.align	4


	//----- nvinfo : EIATTR_REGCOUNT
	.align		4
        /*0000*/ 	.byte	0x04, 0x2f
        /*0002*/ 	.short	(.L_19 - .L_18)
	.align		4
.L_18:
        /*0004*/ 	.word	index@(_ZN7cutlass13device_kernelINS_4gemm6kernel13GemmUniversalIN4cute5tupleIJiiiiEEENS1_10collective13CollectiveMmaINS1_35MainloopSm100TmaUmmaWarpSpecializedILi3ELi2ELi4ENS5_IJNS4_1CILi2EEESB_NSA_ILi1EEEEEEEENS5_IJNSA_ILi128EEENSA_ILi64EEESG_EEENS_10bfloat16_tENS5_IJlSC_lEEESI_SJ_NS4_8TiledMMAINS4_8MMA_AtomIJNS4_26SM100_MMA_F16BF16_2x1SM_SSISI_SI_fLi128ELi64ELNS4_4UMMA5MajorE0ELSO_0ELNSN_7ScaleInE0ELSP_0EEEEEENS4_6LayoutINS5_IJSC_SC_SC_EEENS5_IJNSA_ILi0EEESU_SU_EEEEENS5_IJNS4_10UnderscoreESX_SX_EEEEENS4_28SM100_TMA_2SM_LOAD_MULTICASTENS4_14ComposedLayoutINS4_7SwizzleILi3ELi4ELi3EEENS4_18smem_ptr_flag_bitsILi16EEENSS_INS5_IJNSA_ILi8EEESG_EEENS5_IJSG_SC_EEEEEEEvNS4_8identityENS4_18SM100_TMA_2SM_LOADES1A_vS1B_EENS_8epilogue10collective18CollectiveEpilogueINS1E_23Sm100TmaWarpSpecializedILi3ELi2ELi16ELb1ELb0EEEJNS5_IJSG_SG_SG_EEENS5_IJNSS_ISG_SC_EENSS_INS5_IJNSA_ILi16EEESB_EEENS5_IJSC_NSA_ILi32EEEEEEEEEEESI_SJ_SI_SJ_NS1E_6fusion15FusionCallbacksIS1I_NS1R_17LinearCombinationISI_fSI_fLNS_15FloatRoundStyleE2EEES1J_S1Q_JEEENS4_5SM1004TMEM4LOAD26SM100_TMEM_LOAD_32dp32b16xENS4_13SM90_TMA_LOADENS11_INS12_ILi1ELi4ELi3EEES15_NSS_INS5_IJS16_S1L_EEENS5_IJS1L_SC_EEEEEEENS4_39AutoVectorizingCopyWithAssumedAlignmentILi128EEENS4_14SM90_TMA_STOREES26_S28_S28_EEEvvEEEEvNT_6ParamsE)
        /*0008*/ 	.word	0x00000046


	//----- nvinfo : EIATTR_FRAME_SIZE
	.align		4
.L_19:
        /*000c*/ 	.byte	0x04, 0x11
        /*000e*/ 	.short	(.L_21 - .L_20)
	.align		4
.L_20:
        /*0010*/ 	.word	index@($__internal_2_$__cuda_sm10x_tcgen05_guardrail_trap_unallocated_columns_being_dealloced)
        /*0014*/ 	.word	0x00000000


	//----- nvinfo : EIATTR_FRAME_SIZE
	.align		4
.L_21:
        /*0018*/ 	.byte	0x04, 0x11
        /*001a*/ 	.short	(.L_23 - .L_22)
	.align		4
.L_22:
        /*001c*/ 	.word	index@($__internal_1_$__cuda_sm10x_tcgen05_guardrail_trap_phase_invalid_during_alloc)
        /*0020*/ 	.word	0x00000000


	//----- nvinfo : EIATTR_FRAME_SIZE
	.align		4
.L_23:
        /*0024*/ 	.byte	0x04, 0x11
        /*0026*/ 	.short	(.L_25 - .L_24)
	.align		4
.L_24:
        /*0028*/ 	.word	index@($__internal_0_$__cuda_sm10x_tcgen05_guardrail_trap_col_being_dealloced_not_returned_by_alloc)
        /*002c*/ 	.word	0x00000000


	//----- nvinfo : EIATTR_FRAME_SIZE
	.align		4
.L_25:
        /*0030*/ 	.byte	0x04, 0x11
        /*0032*/ 	.short	(.L_27 - .L_26)
	.align		4
.L_26:
        /*0034*/ 	.word	index@(_ZN7cutlass13device_kernelINS_4gemm6kernel13GemmUniversalIN4cute5tupleIJiiiiEEENS1_10collective13CollectiveMmaINS1_35MainloopSm100TmaUmmaWarpSpecializedILi3ELi2ELi4ENS5_IJNS4_1CILi2EEESB_NSA_ILi1EEEEEEEENS5_IJNSA_ILi128EEENSA_ILi64EEESG_EEENS_10bfloat16_tENS5_IJlSC_lEEESI_SJ_NS4_8TiledMMAINS4_8MMA_AtomIJNS4_26SM100_MMA_F16BF16_2x1SM_SSISI_SI_fLi128ELi64ELNS4_4UMMA5MajorE0ELSO_0ELNSN_7ScaleInE0ELSP_0EEEEEENS4_6LayoutINS5_IJSC_SC_SC_EEENS5_IJNSA_ILi0EEESU_SU_EEEEENS5_IJNS4_10UnderscoreESX_SX_EEEEENS4_28SM100_TMA_2SM_LOAD_MULTICASTENS4_14ComposedLayoutINS4_7SwizzleILi3ELi4ELi3EEENS4_18smem_ptr_flag_bitsILi16EEENSS_INS5_IJNSA_ILi8EEESG_EEENS5_IJSG_SC_EEEEEEEvNS4_8identityENS4_18SM100_TMA_2SM_LOADES1A_vS1B_EENS_8epilogue10collective18CollectiveEpilogueINS1E_23Sm100TmaWarpSpecializedILi3ELi2ELi16ELb1ELb0EEEJNS5_IJSG_SG_SG_EEENS5_IJNSS_ISG_SC_EENSS_INS5_IJNSA_ILi16EEESB_EEENS5_IJSC_NSA_ILi32EEEEEEEEEEESI_SJ_SI_SJ_NS1E_6fusion15FusionCallbacksIS1I_NS1R_17LinearCombinationISI_fSI_fLNS_15FloatRoundStyleE2EEES1J_S1Q_JEEENS4_5SM1004TMEM4LOAD26SM100_TMEM_LOAD_32dp32b16xENS4_13SM90_TMA_LOADENS11_INS12_ILi1ELi4ELi3EEES15_NSS_INS5_IJS16_S1L_EEENS5_IJS1L_SC_EEEEEEENS4_39AutoVectorizingCopyWithAssumedAlignmentILi128EEENS4_14SM90_TMA_STOREES26_S28_S28_EEEvvEEEEvNT_6ParamsE)
        /*0038*/ 	.word	0x00000000


	//----- nvinfo : EIATTR_MIN_STACK_SIZE
	.align		4
.L_27:
        /*003c*/ 	.byte	0x04, 0x12
        /*003e*/ 	.short	(.L_29 - .L_28)
	.align		4
.L_28:
        /*0040*/ 	.word	index@(_ZN7cutlass13device_kernelINS_4gemm6kernel13GemmUniversalIN4cute5tupleIJiiiiEEENS1_10collective13CollectiveMmaINS1_35MainloopSm100TmaUmmaWarpSpecializedILi3ELi2ELi4ENS5_IJNS4_1CILi2EEESB_NSA_ILi1EEEEEEEENS5_IJNSA_ILi128EEENSA_ILi64EEESG_EEENS_10bfloat16_tENS5_IJlSC_lEEESI_SJ_NS4_8TiledMMAINS4_8MMA_AtomIJNS4_26SM100_MMA_F16BF16_2x1SM_SSISI_SI_fLi128ELi64ELNS4_4UMMA5MajorE0ELSO_0ELNSN_7ScaleInE0ELSP_0EEEEEENS4_6LayoutINS5_IJSC_SC_SC_EEENS5_IJNSA_ILi0EEESU_SU_EEEEENS5_IJNS4_10UnderscoreESX_SX_EEEEENS4_28SM100_TMA_2SM_LOAD_MULTICASTENS4_14ComposedLayoutINS4_7SwizzleILi3ELi4ELi3EEENS4_18smem_ptr_flag_bitsILi16EEENSS_INS5_IJNSA_ILi8EEESG_EEENS5_IJSG_SC_EEEEEEEvNS4_8identityENS4_18SM100_TMA_2SM_LOADES1A_vS1B_EENS_8epilogue10collective18CollectiveEpilogueINS1E_23Sm100TmaWarpSpecializedILi3ELi2ELi16ELb1ELb0EEEJNS5_IJSG_SG_SG_EEENS5_IJNSS_ISG_SC_EENSS_INS5_IJNSA_ILi16EEESB_EEENS5_IJSC_NSA_ILi32EEEEEEEEEEESI_SJ_SI_SJ_NS1E_6fusion15FusionCallbacksIS1I_NS1R_17LinearCombinationISI_fSI_fLNS_15FloatRoundStyleE2EEES1J_S1Q_JEEENS4_5SM1004TMEM4LOAD26SM100_TMEM_LOAD_32dp32b16xENS4_13SM90_TMA_LOADENS11_INS12_ILi1ELi4ELi3EEES15_NSS_INS5_IJS16_S1L_EEENS5_IJS1L_SC_EEEEEEENS4_39AutoVectorizingCopyWithAssumedAlignmentILi128EEENS4_14SM90_TMA_STOREES26_S28_S28_EEEvvEEEEvNT_6ParamsE)
        /*0044*/ 	.word	0x00000000
.L_29:


//--------------------- .nv.compat                --------------------------
	.section	.nv.compat,"",@"SHT_CUDA_COMPAT_INFO"
	.align	4
        /*0000*/ 	.byte	0x02, 0x09, 0x01, 0x00, 0x02, 0x02, 0x02, 0x00, 0x02, 0x05, 0x05, 0x00, 0x03, 0x07, 0x01, 0x01
        /*0010*/ 	.byte	0x02, 0x03, 0x01, 0x00, 0x02, 0x06, 0x01, 0x00, 0x04, 0x0b, 0x08, 0x00, 0x09, 0x00, 0x00, 0x00
        /*0020*/ 	.byte	0x00, 0x00, 0x00, 0x00


//--------------------- .nv.info._ZN7cutlass13device_kernelINS_4gemm6kernel13GemmUniversalIN4cute5tupleIJiiiiEEENS1_10collective13CollectiveMmaINS1_35MainloopSm100TmaUmmaWarpSpecializedILi3ELi2ELi4ENS5_IJNS4_1CILi2EEESB_NSA_ILi1EEEEEEEENS5_IJNSA_ILi128EEENSA_ILi64EEESG_EEENS_10bfloat16_tENS5_IJlSC_lEEESI_SJ_NS4_8TiledMMAINS4_8MMA_AtomIJNS4_26SM100_MMA_F16BF16_2x1SM_SSISI_SI_fLi128ELi64ELNS4_4UMMA5MajorE0ELSO_0ELNSN_7ScaleInE0ELSP_0EEEEEENS4_6LayoutINS5_IJSC_SC_SC_EEENS5_IJNSA_ILi0EEESU_SU_EEEEENS5_IJNS4_10UnderscoreESX_SX_EEEEENS4_28SM100_TMA_2SM_LOAD_MULTICASTENS4_14ComposedLayoutINS4_7SwizzleILi3ELi4ELi3EEENS4_18smem_ptr_flag_bitsILi16EEENSS_INS5_IJNSA_ILi8EEESG_EEENS5_IJSG_SC_EEEEEEEvNS4_8identityENS4_18SM100_TMA_2SM_LOADES1A_vS1B_EENS_8epilogue10collective18CollectiveEpilogueINS1E_23Sm100TmaWarpSpecializedILi3ELi2ELi16ELb1ELb0EEEJNS5_IJSG_SG_SG_EEENS5_IJNSS_ISG_SC_EENSS_INS5_IJNSA_ILi16EEESB_EEENS5_IJSC_NSA_ILi32EEEEEEEEEEESI_SJ_SI_SJ_NS1E_6fusion15FusionCallbacksIS1I_NS1R_17LinearCombinationISI_fSI_fLNS_15FloatRoundStyleE2EEES1J_S1Q_JEEENS4_5SM1004TMEM4LOAD26SM100_TMEM_LOAD_32dp32b16xENS4_13SM90_TMA_LOADENS11_INS12_ILi1ELi4ELi3EEES15_NSS_INS5_IJS16_S1L_EEENS5_IJS1L_SC_EEEEEEENS4_39AutoVectorizingCopyWithAssumedAlignmentILi128EEENS4_14SM90_TMA_STOREES26_S28_S28_EEEvvEEEEvNT_6ParamsE --------------------------
	.section	.nv.info._ZN7cutlass13device_kernelINS_4gemm6kernel13GemmUniversalIN4cute5tupleIJiiiiEEENS1_10collective13CollectiveMmaINS1_35MainloopSm100TmaUmmaWarpSpecializedILi3ELi2ELi4ENS5_IJNS4_1CILi2EEESB_NSA_ILi1EEEEEEEENS5_IJNSA_ILi128EEENSA_ILi64EEESG_EEENS_10bfloat16_tENS5_IJlSC_lEEESI_SJ_NS4_8TiledMMAINS4_8MMA_AtomIJNS4_26SM100_MMA_F16BF16_2x1SM_SSISI_SI_fLi128ELi64ELNS4_4UMMA5MajorE0ELSO_0ELNSN_7ScaleInE0ELSP_0EEEEEENS4_6LayoutINS5_IJSC_SC_SC_EEENS5_IJNSA_ILi0EEESU_SU_EEEEENS5_IJNS4_10UnderscoreESX_SX_EEEEENS4_28SM100_TMA_2SM_LOAD_MULTICASTENS4_14ComposedLayoutINS4_7SwizzleILi3ELi4ELi3EEENS4_18smem_ptr_flag_bitsILi16EEENSS_INS5_IJNSA_ILi8EEESG_EEENS5_IJSG_SC_EEEEEEEvNS4_8identityENS4_18SM100_TMA_2SM_LOADES1A_vS1B_EENS_8epilogue10collective18CollectiveEpilogueINS1E_23Sm100TmaWarpSpecializedILi3ELi2ELi16ELb1ELb0EEEJNS5_IJSG_SG_SG_EEENS5_IJNSS_ISG_SC_EENSS_INS5_IJNSA_ILi16EEESB_EEENS5_IJSC_NSA_ILi32EEEEEEEEEEESI_SJ_SI_SJ_NS1E_6fusion15FusionCallbacksIS1I_NS1R_17LinearCombinationISI_fSI_fLNS_15FloatRoundStyleE2EEES1J_S1Q_JEEENS4_5SM1004TMEM4LOAD26SM100_TMEM_LOAD_32dp32b16xENS4_13SM90_TMA_LOADENS11_INS12_ILi1ELi4ELi3EEES15_NSS_INS5_IJS16_S1L_EEENS5_IJS1L_SC_EEEEEEENS4_39AutoVectorizingCopyWithAssumedAlignmentILi128EEENS4_14SM90_TMA_STOREES26_S28_S28_EEEvvEEEEvNT_6ParamsE,"",@"SHT_CUDA_INFO"
	.sectionflags	@""
	.align	4


	//----- nvinfo : EIATTR_CUDA_API_VERSION
	.align		4
        /*0000*/ 	.byte	0x04, 0x37
        /*0002*/ 	.short	(.L_31 - .L_30)
.L_30:
        /*0004*/ 	.word	0x00000082


	//----- nvinfo : EIATTR_KPARAM_INFO
	.align		4
.L_31:
        /*0008*/ 	.byte	0x04, 0x17
        /*000a*/ 	.short	(.L_33 - .L_32)
.L_32:
        /*000c*/ 	.word	0x00000000
        /*0010*/ 	.short	0x0000
        /*0012*/ 	.short	0x0000
        /*0014*/ 	.byte	0x00, 0xf0, 0x01, 0x20


	//----- nvinfo : EIATTR_AT_ENTRY_FRAGMENTS
	.align		4
.L_33:
        /*0018*/ 	.byte	0x04, 0x4f
        /*001a*/ 	.short	(.L_35 - .L_34)


	//   ....[0]....
.L_34:
        /*001c*/ 	.word	0x00000007


	//----- nvinfo : EIATTR_RESERVED_SMEM_USED
	.align		4
.L_35:
        /*0020*/ 	.byte	0x01, 0x41
	.zero		2


	//----- nvinfo : EIATTR_SPARSE_MMA_MASK
	.align		4
        /*0024*/ 	.byte	0x03, 0x50
        /*0026*/ 	.short	0x0000


	//----- nvinfo : EIATTR_TCGEN05_2CTA_USED
	.align		4
        /*0028*/ 	.byte	0x01, 0x52
	.zero		2


	//----- nvinfo : EIATTR_MAXREG_COUNT
	.align		4
        /*002c*/ 	.byte	0x03, 0x1b
        /*002e*/ 	.short	0x00ff


	//----- nvinfo : EIATTR_NUM_BARRIERS
	.align		4
        /*0030*/ 	.byte	0x02, 0x4c
        /*0032*/ 	.byte	0x07
	.zero		1


	//----- nvinfo : EIATTR_EXTERNS
	.align		4
        /*0034*/ 	.byte	0x04, 0x0f
        /*0036*/ 	.short	(.L_37 - .L_36)


	//   ....[0]....
	.align		4
.L_36:
        /*0038*/ 	.word	index@(__assertfail)


	//----- nvinfo : EIATTR_MERCURY_ISA_VERSION
	.align		4
.L_37:
        /*003c*/ 	.byte	0x03, 0x5f
        /*003e*/ 	.short	0x0101


	//----- nvinfo : EIATTR_INT_WARP_WIDE_INSTR_OFFSETS
	.align		4
        /*0040*/ 	.byte	0x04, 0x31
        /*0042*/ 	.short	(.L_39 - .L_38)


	//   ....[0]....
.L_38:
        /*0044*/ 	.word	0x00000da0


	//   ....[1]....
        /*0048*/ 	.word	0x00000e50


	//   ....[2]....
        /*004c*/ 	.word	0x000042e0


	//   ....[3]....
        /*0050*/ 	.word	0x00004310


	//   ....[4]....
        /*0054*/ 	.word	0x00004330


	//   ....[5]....
        /*0058*/ 	.word	0x00004ef0


	//   ....[6]....
        /*005c*/ 	.word	0x00004fb0


	//   ....[7]....
        /*0060*/ 	.word	0x00005020


	//   ....[8]....
        /*0064*/ 	.word	0x00005150


	//   ....[9]....
        /*0068*/ 	.word	0x00005260


	//   ....[10]....
        /*006c*/ 	.word	0x000052a0


	//----- nvinfo : EIATTR_COOP_GROUP_MASK_REGIDS
	.align		4
.L_39:
        /*0070*/ 	.byte	0x04, 0x29
        /*0072*/ 	.short	(.L_41 - .L_40)


	//   ....[0]....
.L_40:
        /*0074*/ 	.word	0xffffffff


	//   ....[1]....
        /*0078*/ 	.word	0xffffffff


	//   ....[2]....
        /*007c*/ 	.word	0xffffffff


	//   ....[3]....
        /*0080*/ 	.word	0xffffffff


	//   ....[4]....
        /*0084*/ 	.word	0xffffffff


	//   ....[5]....
        /*0088*/ 	.word	0xffffffff


	//   ....[6]....
        /*008c*/ 	.word	0xffffffff


	//   ....[7]....
        /*0090*/ 	.word	0xffffffff


	//   ....[8]....
        /*0094*/ 	.word	0xffffffff


	//   ....[9]....
        /*0098*/ 	.word	0xffffffff


	//   ....[10]....
        /*009c*/ 	.word	0xffffffff


	//   ....[11]....
        /*00a0*/ 	.word	0xffffffff


	//   ....[12]....
        /*00a4*/ 	.word	0xffffffff


	//   ....[13]....
        /*00a8*/ 	.word	0xffffffff


	//----- nvinfo : EIATTR_COOP_GROUP_INSTR_OFFSETS
	.align		4
.L_41:
        /*00ac*/ 	.byte	0x04, 0x28
        /*00ae*/ 	.short	(.L_43 - .L_42)


	//   ....[0]....
.L_42:
        /*00b0*/ 	.word	0x000000b0


	//   ....[1]....
        /*00b4*/ 	.word	0x00000520


	//   ....[2]....
        /*00b8*/ 	.word	0x000006d0


	//   ....[3]....
        /*00bc*/ 	.word	0x00000850


	//   ....[4]....
        /*00c0*/ 	.word	0x00000950


	//   ....[5]....
        /*00c4*/ 	.word	0x00000ac0


	//   ....[6]....
        /*00c8*/ 	.word	0x00000c60


	//   ....[7]....
        /*00cc*/ 	.word	0x00000ec0


	//   ....[8]....
        /*00d0*/ 	.word	0x00002260


	//   ....[9]....
        /*00d4*/ 	.word	0x000030c0


	//   ....[10]....
        /*00d8*/ 	.word	0x00003590


	//   ....[11]....
        /*00dc*/ 	.word	0x000035c0


	//   ....[12]....
        /*00e0*/ 	.word	0x000041e0


	//   ....[13]....
        /*00e4*/ 	.word	0x000043f0


	//----- nvinfo : EIATTR_VRC_CTA_INIT_COUNT
	.align		4
.L_43:
        /*00e8*/ 	.byte	0x02, 0x4a
        /*00ea*/ 	.byte	0x80
	.zero		1


	//----- nvinfo : EIATTR_SYSCALL_OFFSETS
	.align		4
        /*00ec*/ 	.byte	0x04, 0x46
        /*00ee*/ 	.short	(.L_45 - .L_44)


	//   ....[0]....
.L_44:
        /*00f0*/ 	.word	0x00005f80


	//   ....[1]....
        /*00f4*/ 	.word	0x00006070


	//   ....[2]....
        /*00f8*/ 	.word	0x00006890


	//   ....[3]....
        /*00fc*/ 	.word	0x00007220


	//----- nvinfo : EIATTR_MBARRIER_INSTR_OFFSETS
	.align		4
.L_45:
        /*0100*/ 	.byte	0x04, 0x39
        /*0102*/ 	.short	(.L_47 - .L_46)


	//   ....[0]....
.L_46:
        /*0104*/ 	.word	0x00000660
        /*0108*/ 	.word	0x000000ff
        /*010c*/ 	.word	0x00000000
        /*0110*/ 	.short	0x0100
        /*0112*/ 	.byte	0x04
	.zero		1


	//   ....[1]....
        /*0114*/ 	.word	0x00000670
        /*0118*/ 	.word	0x000000ff
        /*011c*/ 	.word	0x00000018
        /*0120*/ 	.short	0x0100
        /*0122*/ 	.byte	0x04
	.zero		1


	//   ....[2]....
        /*0124*/ 	.word	0x00000680
        /*0128*/ 	.word	0x000000ff
        /*012c*/ 	.word	0x00000008
        /*0130*/ 	.short	0x0100
        /*0132*/ 	.byte	0x04
	.zero		1


	//   ....[3]....
        /*0134*/ 	.word	0x00000690
        /*0138*/ 	.word	0x000000ff
        /*013c*/ 	.word	0x00000020
        /*0140*/ 	.short	0x0100
        /*0142*/ 	.byte	0x04
	.zero		1


	//   ....[4]....
        /*0144*/ 	.word	0x000006a0
        /*0148*/ 	.word	0x000000ff
        /*014c*/ 	.word	0x00000010
        /*0150*/ 	.short	0x0100
        /*0152*/ 	.byte	0x04
	.zero		1


	//   ....[5]....
        /*0154*/ 	.word	0x000006b0
        /*0158*/ 	.word	0x000000ff
        /*015c*/ 	.word	0x00000028
        /*0160*/ 	.short	0x0100
        /*0162*/ 	.byte	0x04
	.zero		1


	//   ....[6]....
        /*0164*/ 	.word	0x000007e0
        /*0168*/ 	.word	0x000000ff
        /*016c*/ 	.word	0x00000030
        /*0170*/ 	.short	0x0100
        /*0172*/ 	.byte	0x04
	.zero		1


	//   ....[7]....
        /*0174*/ 	.word	0x000007f0
        /*0178*/ 	.word	0x000000ff
        /*017c*/ 	.word	0x00000048
        /*0180*/ 	.short	0x0100
        /*0182*/ 	.byte	0x04
	.zero		1


	//   ....[8]....
        /*0184*/ 	.word	0x00000800
        /*0188*/ 	.word	0x000000ff
        /*018c*/ 	.word	0x00000038
        /*0190*/ 	.short	0x0100
        /*0192*/ 	.byte	0x04
	.zero		1


	//   ....[9]....
        /*0194*/ 	.word	0x00000810
        /*0198*/ 	.word	0x000000ff
        /*019c*/ 	.word	0x00000050
        /*01a0*/ 	.short	0x0100
        /*01a2*/ 	.byte	0x04
	.zero		1


	//   ....[10]....
        /*01a4*/ 	.word	0x00000820
        /*01a8*/ 	.word	0x000000ff
        /*01ac*/ 	.word	0x00000040
        /*01b0*/ 	.short	0x0100
        /*01b2*/ 	.byte	0x04
	.zero		1


	//   ....[11]....
        /*01b4*/ 	.word	0x00000830
        /*01b8*/ 	.word	0x000000ff
        /*01bc*/ 	.word	0x00000058
        /*01c0*/ 	.short	0x0100
        /*01c2*/ 	.byte	0x04
	.zero		1


	//   ....[12]....
        /*01c4*/ 	.word	0x00000920
        /*01c8*/ 	.word	0x000000ff
        /*01cc*/ 	.word	0x00000060
        /*01d0*/ 	.short	0x0100
        /*01d2*/ 	.byte	0x06
	.zero		1


	//   ....[13]....
        /*01d4*/ 	.word	0x00000930
        /*01d8*/ 	.word	0x000000ff
        /*01dc*/ 	.word	0x00000068
        /*01e0*/ 	.short	0x0100
        /*01e2*/ 	.byte	0x06
	.zero		1


	//   ....[14]....
        /*01e4*/ 	.word	0x00000a70
        /*01e8*/ 	.word	0x000000ff
        /*01ec*/ 	.word	0x00000070
        /*01f0*/ 	.short	0x0100
        /*01f2*/ 	.byte	0x06
	.zero		1


	//   ....[15]....
        /*01f4*/ 	.word	0x00000a80
        /*01f8*/ 	.word	0x000000ff
        /*01fc*/ 	.word	0x00000080
        /*0200*/ 	.short	0x0100
        /*0202*/ 	.byte	0x06
	.zero		1


	//   ....[16]....
        /*0204*/ 	.word	0x00000a90
        /*0208*/ 	.word	0x000000ff
        /*020c*/ 	.word	0x00000078
        /*0210*/ 	.short	0x0100
        /*0212*/ 	.byte	0x06
	.zero		1


	//   ....[17]....
        /*0214*/ 	.word	0x00000aa0
        /*0218*/ 	.word	0x000000ff
        /*021c*/ 	.word	0x00000088
        /*0220*/ 	.short	0x0100
        /*0222*/ 	.byte	0x06
	.zero		1


	//   ....[18]....
        /*0224*/ 	.word	0x00000bd0
        /*0228*/ 	.word	0x000000ff
        /*022c*/ 	.word	0x00000090
        /*0230*/ 	.short	0x0100
        /*0232*/ 	.byte	0x04
	.zero		1


	//   ....[19]....
        /*0234*/ 	.word	0x00000be0
        /*0238*/ 	.word	0x000000ff
        /*023c*/ 	.word	0x000000b0
        /*0240*/ 	.short	0x0100
        /*0242*/ 	.byte	0x04
	.zero		1


	//   ....[20]....
        /*0244*/ 	.word	0x00000bf0
        /*0248*/ 	.word	0x000000ff
        /*024c*/ 	.word	0x00000098
        /*0250*/ 	.short	0x0100
        /*0252*/ 	.byte	0x04
	.zero		1


	//   ....[21]....
        /*0254*/ 	.word	0x00000c00
        /*0258*/ 	.word	0x000000ff
        /*025c*/ 	.word	0x000000b8
        /*0260*/ 	.short	0x0100
        /*0262*/ 	.byte	0x04
	.zero		1


	//   ....[22]....
        /*0264*/ 	.word	0x00000c10
        /*0268*/ 	.word	0x000000ff
        /*026c*/ 	.word	0x000000a0
        /*0270*/ 	.short	0x0100
        /*0272*/ 	.byte	0x04
	.zero		1


	//   ....[23]....
        /*0274*/ 	.word	0x00000c20
        /*0278*/ 	.word	0x000000ff
        /*027c*/ 	.word	0x000000c0
        /*0280*/ 	.short	0x0100
        /*0282*/ 	.byte	0x04
	.zero		1


	//   ....[24]....
        /*0284*/ 	.word	0x00000c30
        /*0288*/ 	.word	0x000000ff
        /*028c*/ 	.word	0x000000a8
        /*0290*/ 	.short	0x0100
        /*0292*/ 	.byte	0x04
	.zero		1


	//   ....[25]....
        /*0294*/ 	.word	0x00000c40
        /*0298*/ 	.word	0x000000ff
        /*029c*/ 	.word	0x000000c8
        /*02a0*/ 	.short	0x0100
        /*02a2*/ 	.byte	0x04
	.zero		1


	//   ....[26]....
        /*02a4*/ 	.word	0x00000d40
        /*02a8*/ 	.word	0x000000ff
        /*02ac*/ 	.word	0x000000d0
        /*02b0*/ 	.short	0x0100
        /*02b2*/ 	.byte	0x04
	.zero		1


	//   ....[27]....
        /*02b4*/ 	.word	0x00000d50
        /*02b8*/ 	.word	0x000000ff
        /*02bc*/ 	.word	0x000000e0
        /*02c0*/ 	.short	0x0100
        /*02c2*/ 	.byte	0x04
	.zero		1


	//   ....[28]....
        /*02c4*/ 	.word	0x00000d60
        /*02c8*/ 	.word	0x000000ff
        /*02cc*/ 	.word	0x000000d8
        /*02d0*/ 	.short	0x0100
        /*02d2*/ 	.byte	0x04
	.zero		1


	//   ....[29]....
        /*02d4*/ 	.word	0x00000d70
        /*02d8*/ 	.word	0x000000ff
        /*02dc*/ 	.word	0x000000e8
        /*02e0*/ 	.short	0x0100
        /*02e2*/ 	.byte	0x04
	.zero		1


	//   ....[30]....
        /*02e4*/ 	.word	0x00000e70
        /*02e8*/ 	.word	0x000000ff
        /*02ec*/ 	.word	0x000000f0
        /*02f0*/ 	.short	0x0100
        /*02f2*/ 	.byte	0x06
	.zero		1


	//   ....[31]....
        /*02f4*/ 	.word	0x00001aa0
        /*02f8*/ 	.word	0x00000000
        /*02fc*/ 	.word	0x000000e0
        /*0300*/ 	.short	0x010a
        /*0302*/ 	.byte	0xff
	.zero		1


	//   ....[32]....
        /*0304*/ 	.word	0x00001ad0
        /*0308*/ 	.word	0x00000000
        /*030c*/ 	.word	0x000000d0
        /*0310*/ 	.short	0x0101
        /*0312*/ 	.byte	0xff
	.zero		1


	//   ....[33]....
        /*0314*/ 	.word	0x00001b70
        /*0318*/ 	.word	0x000000ff
        /*031c*/ 	.word	0x00000018
        /*0320*/ 	.short	0x010a
        /*0322*/ 	.byte	0x04
	.zero		1


	//   ....[34]....
        /*0324*/ 	.word	0x00001c40
        /*0328*/ 	.word	0x000000ff
        /*032c*/ 	.word	0x00000018
        /*0330*/ 	.short	0x010a
        /*0332*/ 	.byte	0x21
	.zero		1


	//   ....[35]....
        /*0334*/ 	.word	0x00001df0
        /*0338*/ 	.word	0x000000ff
        /*033c*/ 	.word	0x00000018
        /*0340*/ 	.short	0x010a
        /*0342*/ 	.byte	0x05
	.zero		1


	//   ....[36]....
        /*0344*/ 	.word	0x00001f10
        /*0348*/ 	.word	0x000000ff
        /*034c*/ 	.word	0x00000068
        /*0350*/ 	.short	0x0101
        /*0352*/ 	.byte	0x0d
	.zero		1


	//   ....[37]....
        /*0354*/ 	.word	0x00001f30
        /*0358*/ 	.word	0x000000ff
        /*035c*/ 	.word	0x00000018
        /*0360*/ 	.short	0x010a
        /*0362*/ 	.byte	0x04
	.zero		1


	//   ....[38]....
        /*0364*/ 	.word	0x00001fb0
        /*0368*/ 	.word	0x000000ff
        /*036c*/ 	.word	0x00000018
        /*0370*/ 	.short	0x010a
        /*0372*/ 	.byte	0x11
	.zero		1


	//   ....[39]....
        /*0374*/ 	.word	0x00002150
        /*0378*/ 	.word	0x000000ff
        /*037c*/ 	.word	0x00000018
        /*0380*/ 	.short	0x010a
        /*0382*/ 	.byte	0x05
	.zero		1


	//   ....[40]....
        /*0384*/ 	.word	0x00002290
        /*0388*/ 	.word	0x00000003
        /*038c*/ 	.word	0x00000070
        /*0390*/ 	.short	0x010a
        /*0392*/ 	.byte	0xff
	.zero		1


	//   ....[41]....
        /*0394*/ 	.word	0x000023e0
        /*0398*/ 	.word	0x00000000
        /*039c*/ 	.word	0x00000000
        /*03a0*/ 	.short	0x0101
        /*03a2*/ 	.byte	0xff
	.zero		1


	//   ....[42]....
        /*03a4*/ 	.word	0x000029a0
        /*03a8*/ 	.word	0x000000ff
        /*03ac*/ 	.word	0x00000000
        /*03b0*/ 	.short	0x010a
        /*03b2*/ 	.byte	0x04
	.zero		1


	//   ....[43]....
        /*03b4*/ 	.word	0x00002a30
        /*03b8*/ 	.word	0x000000ff
        /*03bc*/ 	.word	0x00000000
        /*03c0*/ 	.short	0x010a
        /*03c2*/ 	.byte	0x05
	.zero		1


	//   ....[44]....
        /*03c4*/ 	.word	0x00002ad0
        /*03c8*/ 	.word	0x00000000
        /*03cc*/ 	.word	0x00000000
        /*03d0*/ 	.short	0x010a
        /*03d2*/ 	.byte	0xff
	.zero		1


	//   ....[45]....
        /*03d4*/ 	.word	0x00002c10
        /*03d8*/ 	.word	0x00000000
        /*03dc*/ 	.word	0x000000d0
        /*03e0*/ 	.short	0x010a
        /*03e2*/ 	.byte	0xff
	.zero		1


	//   ....[46]....
        /*03e4*/ 	.word	0x00002c80
        /*03e8*/ 	.word	0x00000000
        /*03ec*/ 	.word	0x00000000
        /*03f0*/ 	.short	0x0101
        /*03f2*/ 	.byte	0xff
	.zero		1


	//   ....[47]....
        /*03f4*/ 	.word	0x00002ca0
        /*03f8*/ 	.word	0x000000ff
        /*03fc*/ 	.word	0x00000080
        /*0400*/ 	.short	0x010a
        /*0402*/ 	.byte	0x04
	.zero		1


	//   ....[48]....
        /*0404*/ 	.word	0x00002dc0
        /*0408*/ 	.word	0x00000000
        /*040c*/ 	.word	0x00000070
        /*0410*/ 	.short	0x010a
        /*0412*/ 	.byte	0xff
	.zero		1


	//   ....[49]....
        /*0414*/ 	.word	0x00002ec0
        /*0418*/ 	.word	0x00000000
        /*041c*/ 	.word	0x00000000
        /*0420*/ 	.short	0x0101
        /*0422*/ 	.byte	0xff
	.zero		1


	//   ....[50]....
        /*0424*/ 	.word	0x00002f50
        /*0428*/ 	.word	0x000000ff
        /*042c*/ 	.word	0x00000080
        /*0430*/ 	.short	0x0106
        /*0432*/ 	.byte	0x04
	.zero		1


	//   ....[51]....
        /*0434*/ 	.word	0x00002f70
        /*0438*/ 	.word	0x000000ff
        /*043c*/ 	.word	0x00000080
        /*0440*/ 	.short	0x010a
        /*0442*/ 	.byte	0x04
	.zero		1


	//   ....[52]....
        /*0444*/ 	.word	0x00003000
        /*0448*/ 	.word	0x000000ff
        /*044c*/ 	.word	0x00000080
        /*0450*/ 	.short	0x0106
        /*0452*/ 	.byte	0x07
	.zero		1


	//   ....[53]....
        /*0454*/ 	.word	0x00003040
        /*0458*/ 	.word	0x00000000
        /*045c*/ 	.word	0x00000080
        /*0460*/ 	.short	0x010a
        /*0462*/ 	.byte	0xff
	.zero		1


	//   ....[54]....
        /*0464*/ 	.word	0x00003290
        /*0468*/ 	.word	0x000000ff
        /*046c*/ 	.word	0x00000008
        /*0470*/ 	.short	0x010a
        /*0472*/ 	.byte	0x05
	.zero		1


	//   ....[55]....
        /*0474*/ 	.word	0x000032b0
        /*0478*/ 	.word	0x000000ff
        /*047c*/ 	.word	0x00000008
        /*0480*/ 	.short	0x010a
        /*0482*/ 	.byte	0x05
	.zero		1


	//   ....[56]....
        /*0484*/ 	.word	0x00003440
        /*0488*/ 	.word	0x000000ff
        /*048c*/ 	.word	0x00000008
        /*0490*/ 	.short	0x010a
        /*0492*/ 	.byte	0x05
	.zero		1


	//   ....[57]....
        /*0494*/ 	.word	0x00003460
        /*0498*/ 	.word	0x000000ff
        /*049c*/ 	.word	0x00000008
        /*04a0*/ 	.short	0x010a
        /*04a2*/ 	.byte	0x05
	.zero		1


	//   ....[58]....
        /*04a4*/ 	.word	0x00003520
        /*04a8*/ 	.word	0x000000ff
        /*04ac*/ 	.word	0x00000000
        /*04b0*/ 	.short	0x0101
        /*04b2*/ 	.byte	0x04
	.zero		1


	//   ....[59]....
        /*04b4*/ 	.word	0x00003860
        /*04b8*/ 	.word	0x00000000
        /*04bc*/ 	.word	0x00000070
        /*04c0*/ 	.short	0x010a
        /*04c2*/ 	.byte	0xff
	.zero		1


	//   ....[60]....
        /*04c4*/ 	.word	0x00003920
        /*04c8*/ 	.word	0x00000000
        /*04cc*/ 	.word	0x00000000
        /*04d0*/ 	.short	0x0101
        /*04d2*/ 	.byte	0xff
	.zero		1


	//   ....[61]....
        /*04d4*/ 	.word	0x000039e0
        /*04d8*/ 	.word	0x000000ff
        /*04dc*/ 	.word	0x00000000
        /*04e0*/ 	.short	0x010a
        /*04e2*/ 	.byte	0x04
	.zero		1


	//   ....[62]....
        /*04e4*/ 	.word	0x000039f0
        /*04e8*/ 	.word	0x000000ff
        /*04ec*/ 	.word	0x000000b0
        /*04f0*/ 	.short	0x010a
        /*04f2*/ 	.byte	0x1f
	.zero		1


	//   ....[63]....
        /*04f4*/ 	.word	0x00003aa0
        /*04f8*/ 	.word	0x000000ff
        /*04fc*/ 	.word	0x00000000
        /*0500*/ 	.short	0x010a
        /*0502*/ 	.byte	0x05
	.zero		1


	//   ....[64]....
        /*0504*/ 	.word	0x00003bd0
        /*0508*/ 	.word	0x000000ff
        /*050c*/ 	.word	0x00000000
        /*0510*/ 	.short	0x010a
        /*0512*/ 	.byte	0x04
	.zero		1


	//   ....[65]....
        /*0514*/ 	.word	0x00003ed0
        /*0518*/ 	.word	0x000000ff
        /*051c*/ 	.word	0x00000000
        /*0520*/ 	.short	0x010a
        /*0522*/ 	.byte	0x04
	.zero		1


	//   ....[66]....
        /*0524*/ 	.word	0x00003f60
        /*0528*/ 	.word	0x000000ff
        /*052c*/ 	.word	0x00000000
        /*0530*/ 	.short	0x010a
        /*0532*/ 	.byte	0x05
	.zero		1


	//   ....[67]....
        /*0534*/ 	.word	0x00003ff0
        /*0538*/ 	.word	0x000000ff
        /*053c*/ 	.word	0x00000000
        /*0540*/ 	.short	0x010a
        /*0542*/ 	.byte	0x05
	.zero		1


	//   ....[68]....
        /*0544*/ 	.word	0x00004090
        /*0548*/ 	.word	0x00000000
        /*054c*/ 	.word	0x00000000
        /*0550*/ 	.short	0x010a
        /*0552*/ 	.byte	0xff
	.zero		1


	//   ....[69]....
        /*0554*/ 	.word	0x000040d0
        /*0558*/ 	.word	0x00000000
        /*055c*/ 	.word	0x00000000
        /*0560*/ 	.short	0x010a
        /*0562*/ 	.byte	0xff
	.zero		1


	//   ....[70]....
        /*0564*/ 	.word	0x00004140
        /*0568*/ 	.word	0x000000ff
        /*056c*/ 	.word	0x00000000
        /*0570*/ 	.short	0x0101
        /*0572*/ 	.byte	0x04
	.zero		1


	//   ....[71]....
        /*0574*/ 	.word	0x00004180
        /*0578*/ 	.word	0x000000ff
        /*057c*/ 	.word	0x000000f0
        /*0580*/ 	.short	0x010a
        /*0582*/ 	.byte	0x1a
	.zero		1


	//   ....[72]....
        /*0584*/ 	.word	0x000041d0
        /*0588*/ 	.word	0x000000ff
        /*058c*/ 	.word	0x00000000
        /*0590*/ 	.short	0x0101
        /*0592*/ 	.byte	0x04
	.zero		1


	//   ....[73]....
        /*0594*/ 	.word	0x00004640
        /*0598*/ 	.word	0x0000000c
        /*059c*/ 	.word	0x00000070
        /*05a0*/ 	.short	0x010a
        /*05a2*/ 	.byte	0xff
	.zero		1


	//   ....[74]....
        /*05a4*/ 	.word	0x000047b0
        /*05a8*/ 	.word	0x00000000
        /*05ac*/ 	.word	0x00000000
        /*05b0*/ 	.short	0x0101
        /*05b2*/ 	.byte	0xff
	.zero		1


	//   ....[75]....
        /*05b4*/ 	.word	0x00004c30
        /*05b8*/ 	.word	0x000000ff
        /*05bc*/ 	.word	0x00000068
        /*05c0*/ 	.short	0x010a
        /*05c2*/ 	.byte	0x1d
	.zero		1


	//   ....[76]....
        /*05c4*/ 	.word	0x00004df0
        /*05c8*/ 	.word	0x000000ff
        /*05cc*/ 	.word	0x00000048
        /*05d0*/ 	.short	0x010a
        /*05d2*/ 	.byte	0x04
	.zero		1


	//   ....[77]....
        /*05d4*/ 	.word	0x00005040
        /*05d8*/ 	.word	0x000000ff
        /*05dc*/ 	.word	0x00000030
        /*05e0*/ 	.short	0x010b
        /*05e2*/ 	.byte	0x04
	.zero		1


	//   ....[78]....
        /*05e4*/ 	.word	0x00005050
        /*05e8*/ 	.word	0x000000ff
        /*05ec*/ 	.word	0x00000000
        /*05f0*/ 	.short	0x0101
        /*05f2*/ 	.byte	0x10
	.zero		1


	//   ....[79]....
        /*05f4*/ 	.word	0x00005060
        /*05f8*/ 	.word	0x000000ff
        /*05fc*/ 	.word	0x00000048
        /*0600*/ 	.short	0x010a
        /*0602*/ 	.byte	0x05
	.zero		1


	//   ....[80]....
        /*0604*/ 	.word	0x000052c0
        /*0608*/ 	.word	0x000000ff
        /*060c*/ 	.word	0x00000030
        /*0610*/ 	.short	0x010b
        /*0612*/ 	.byte	0x05
	.zero		1


	//   ....[81]....
        /*0614*/ 	.word	0x000052d0
        /*0618*/ 	.word	0x000000ff
        /*061c*/ 	.word	0x00000000
        /*0620*/ 	.short	0x0101
        /*0622*/ 	.byte	0x04
	.zero		1


	//   ....[82]....
        /*0624*/ 	.word	0x00005390
        /*0628*/ 	.word	0x000000ff
        /*062c*/ 	.word	0x00000000
        /*0630*/ 	.short	0x010a
        /*0632*/ 	.byte	0x04
	.zero		1


	//   ....[83]....
        /*0634*/ 	.word	0x00005420
        /*0638*/ 	.word	0x000000ff
        /*063c*/ 	.word	0x00000000
        /*0640*/ 	.short	0x010a
        /*0642*/ 	.byte	0x05
	.zero		1


	//   ....[84]....
        /*0644*/ 	.word	0x000054c0
        /*0648*/ 	.word	0x00000000
        /*064c*/ 	.word	0x00000000
        /*0650*/ 	.short	0x010a
        /*0652*/ 	.byte	0xff
	.zero		1


	//   ....[85]....
        /*0654*/ 	.word	0x00005810
        /*0658*/ 	.word	0x00000003
        /*065c*/ 	.word	0x00000070
        /*0660*/ 	.short	0x010a
        /*0662*/ 	.byte	0xff
	.zero		1


	//   ....[86]....
        /*0664*/ 	.word	0x00005990
        /*0668*/ 	.word	0x00000000
        /*066c*/ 	.word	0x00000000
        /*0670*/ 	.short	0x0101
        /*0672*/ 	.byte	0xff
	.zero		1


	//   ....[87]....
        /*0674*/ 	.word	0x00006520
        /*0678*/ 	.word	0x00000000
        /*067c*/ 	.word	0x00000030
        /*0680*/ 	.short	0x010a
        /*0682*/ 	.byte	0xff
	.zero		1


	//   ....[88]....
        /*0684*/ 	.word	0x00006550
        /*0688*/ 	.word	0x00000035
        /*068c*/ 	.word	0x00000090
        /*0690*/ 	.short	0x010a
        /*0692*/ 	.byte	0xff
	.zero		1


	//   ....[89]....
        /*0694*/ 	.word	0x00006660
        /*0698*/ 	.word	0x00000000
        /*069c*/ 	.word	0x00000030
        /*06a0*/ 	.short	0x010a
        /*06a2*/ 	.byte	0xff
	.zero		1


	//   ....[90]....
        /*06a4*/ 	.word	0x00006770
        /*06a8*/ 	.word	0x00000035
        /*06ac*/ 	.word	0x00000090
        /*06b0*/ 	.short	0x010a
        /*06b2*/ 	.byte	0xff
	.zero		1


	//   ....[91]....
        /*06b4*/ 	.word	0x00006f90
        /*06b8*/ 	.word	0x00000000
        /*06bc*/ 	.word	0x00000000
        /*06c0*/ 	.short	0x0101
        /*06c2*/ 	.byte	0xff
	.zero		1


	//   ....[92]....
        /*06c4*/ 	.word	0x00006fa0
        /*06c8*/ 	.word	0x00000003
        /*06cc*/ 	.word	0x00000030
        /*06d0*/ 	.short	0x010a
        /*06d2*/ 	.byte	0xff
	.zero		1


	//   ....[93]....
        /*06d4*/ 	.word	0x00007060
        /*06d8*/ 	.word	0x00000003
        /*06dc*/ 	.word	0x00000030
        /*06e0*/ 	.short	0x010a
        /*06e2*/ 	.byte	0xff
	.zero		1


	//   ....[94]....
        /*06e4*/ 	.word	0x000073c0
        /*06e8*/ 	.word	0x00000035
        /*06ec*/ 	.word	0x00000000
        /*06f0*/ 	.short	0x0101
        /*06f2*/ 	.byte	0xff
	.zero		1


	//   ....[95]....
        /*06f4*/ 	.word	0x00007990
        /*06f8*/ 	.word	0x00000000
        /*06fc*/ 	.word	0x00000000
        /*0700*/ 	.short	0x0101
        /*0702*/ 	.byte	0xff
	.zero		1


	//   ....[96]....
        /*0704*/ 	.word	0x00007c50
        /*0708*/ 	.word	0x000000ff
        /*070c*/ 	.word	0x00000000
        /*0710*/ 	.short	0x0101
        /*0712*/ 	.byte	0x04
	.zero		1


	//   ....[97]....
        /*0714*/ 	.word	0x00007c70
        /*0718*/ 	.word	0x00000000
        /*071c*/ 	.word	0x000000e0
        /*0720*/ 	.short	0x010a
        /*0722*/ 	.byte	0xff
	.zero		1


	//   ....[98]....
        /*0724*/ 	.word	0x00007cd0
        /*0728*/ 	.word	0x00000000
        /*072c*/ 	.word	0x00000018
        /*0730*/ 	.short	0x010a
        /*0732*/ 	.byte	0xff
	.zero		1


	//   ....[99]....
        /*0734*/ 	.word	0x00007d30
        /*0738*/ 	.word	0x00000000
        /*073c*/ 	.word	0x00000018
        /*0740*/ 	.short	0x010a
        /*0742*/ 	.byte	0xff
	.zero		1


	//   ....[100]....
        /*0744*/ 	.word	0x00007d80
        /*0748*/ 	.word	0x00000003
        /*074c*/ 	.word	0x00000070
        /*0750*/ 	.short	0x010a
        /*0752*/ 	.byte	0xff
	.zero		1


	//   ....[101]....
        /*0754*/ 	.word	0x00007de0
        /*0758*/ 	.word	0x00000000
        /*075c*/ 	.word	0x00000000
        /*0760*/ 	.short	0x010a
        /*0762*/ 	.byte	0xff
	.zero		1


	//   ....[102]....
        /*0764*/ 	.word	0x00007e40
        /*0768*/ 	.word	0x00000000
        /*076c*/ 	.word	0x00000000
        /*0770*/ 	.short	0x010a
        /*0772*/ 	.byte	0xff
	.zero		1


	//   ....[103]....
        /*0774*/ 	.word	0x00007e90
        /*0778*/ 	.word	0x00000000
        /*077c*/ 	.word	0x000000d0
        /*0780*/ 	.short	0x010a
        /*0782*/ 	.byte	0xff
	.zero		1


	//   ....[104]....
        /*0784*/ 	.word	0x00007ef0
        /*0788*/ 	.word	0x00000000
        /*078c*/ 	.word	0x00000080
        /*0790*/ 	.short	0x010a
        /*0792*/ 	.byte	0xff
	.zero		1


	//   ....[105]....
        /*0794*/ 	.word	0x00007f40
        /*0798*/ 	.word	0x00000000
        /*079c*/ 	.word	0x00000070
        /*07a0*/ 	.short	0x010a
        /*07a2*/ 	.byte	0xff
	.zero		1


	//   ....[106]....
        /*07a4*/ 	.word	0x00007fa0
        /*07a8*/ 	.word	0x00000000
        /*07ac*/ 	.word	0x00000080
        /*07b0*/ 	.short	0x010a
        /*07b2*/ 	.byte	0xff
	.zero		1


	//   ....[107]....
        /*07b4*/ 	.word	0x00008000
        /*07b8*/ 	.word	0x00000005
        /*07bc*/ 	.word	0x00000008
        /*07c0*/ 	.short	0x010a
        /*07c2*/ 	.byte	0xff
	.zero		1


	//   ....[108]....
        /*07c4*/ 	.word	0x000080e0
        /*07c8*/ 	.word	0x00000003
        /*07cc*/ 	.word	0x00000008
        /*07d0*/ 	.short	0x010a
        /*07d2*/ 	.byte	0xff
	.zero		1


	//   ....[109]....
        /*07d4*/ 	.word	0x00008130
        /*07d8*/ 	.word	0x00000000
        /*07dc*/ 	.word	0x00000070
        /*07e0*/ 	.short	0x010a
        /*07e2*/ 	.byte	0xff
	.zero		1


	//   ....[110]....
        /*07e4*/ 	.word	0x00008190
        /*07e8*/ 	.word	0x00000000
        /*07ec*/ 	.word	0x000000b0
        /*07f0*/ 	.short	0x010a
        /*07f2*/ 	.byte	0xff
	.zero		1


	//   ....[111]....
        /*07f4*/ 	.word	0x000081f0
        /*07f8*/ 	.word	0x00000000
        /*07fc*/ 	.word	0x00000000
        /*0800*/ 	.short	0x010a
        /*0802*/ 	.byte	0xff
	.zero		1


	//   ....[112]....
        /*0804*/ 	.word	0x00008250
        /*0808*/ 	.word	0x00000000
        /*080c*/ 	.word	0x00000000
        /*0810*/ 	.short	0x010a
        /*0812*/ 	.byte	0xff
	.zero		1


	//   ....[113]....
        /*0814*/ 	.word	0x000082b0
        /*0818*/ 	.word	0x00000000
        /*081c*/ 	.word	0x00000000
        /*0820*/ 	.short	0x010a
        /*0822*/ 	.byte	0xff
	.zero		1


	//   ....[114]....
        /*0824*/ 	.word	0x00008310
        /*0828*/ 	.word	0x00000000
        /*082c*/ 	.word	0x00000000
        /*0830*/ 	.short	0x010a
        /*0832*/ 	.byte	0xff
	.zero		1


	//   ....[115]....
        /*0834*/ 	.word	0x00008370
        /*0838*/ 	.word	0x00000000
        /*083c*/ 	.word	0x000000f0
        /*0840*/ 	.short	0x010a
        /*0842*/ 	.byte	0xff
	.zero		1


	//   ....[116]....
        /*0844*/ 	.word	0x000083c0
        /*0848*/ 	.word	0x0000000c
        /*084c*/ 	.word	0x00000070
        /*0850*/ 	.short	0x010a
        /*0852*/ 	.byte	0xff
	.zero		1


	//   ....[117]....
        /*0854*/ 	.word	0x00008420
        /*0858*/ 	.word	0x00000000
        /*085c*/ 	.word	0x00000068
        /*0860*/ 	.short	0x010a
        /*0862*/ 	.byte	0xff
	.zero		1


	//   ....[118]....
        /*0864*/ 	.word	0x00008480
        /*0868*/ 	.word	0x00000000
        /*086c*/ 	.word	0x00000048
        /*0870*/ 	.short	0x010a
        /*0872*/ 	.byte	0xff
	.zero		1


	//   ....[119]....
        /*0874*/ 	.word	0x000084e0
        /*0878*/ 	.word	0x00000000
        /*087c*/ 	.word	0x00000048
        /*0880*/ 	.short	0x010a
        /*0882*/ 	.byte	0xff
	.zero		1


	//   ....[120]....
        /*0884*/ 	.word	0x00008540
        /*0888*/ 	.word	0x00000000
        /*088c*/ 	.word	0x00000000
        /*0890*/ 	.short	0x010a
        /*0892*/ 	.byte	0xff
	.zero		1


	//   ....[121]....
        /*0894*/ 	.word	0x000085a0
        /*0898*/ 	.word	0x00000000
        /*089c*/ 	.word	0x00000000
        /*08a0*/ 	.short	0x010a
        /*08a2*/ 	.byte	0xff
	.zero		1


	//   ....[122]....
        /*08a4*/ 	.word	0x000085f0
        /*08a8*/ 	.word	0x00000003
        /*08ac*/ 	.word	0x00000070
        /*08b0*/ 	.short	0x010a
        /*08b2*/ 	.byte	0xff
	.zero		1


	//   ....[123]....
        /*08b4*/ 	.word	0x00008640
        /*08b8*/ 	.word	0x00000000
        /*08bc*/ 	.word	0x00000030
        /*08c0*/ 	.short	0x010a
        /*08c2*/ 	.byte	0xff
	.zero		1


	//   ....[124]....
        /*08c4*/ 	.word	0x00008690
        /*08c8*/ 	.word	0x00000035
        /*08cc*/ 	.word	0x00000090
        /*08d0*/ 	.short	0x010a
        /*08d2*/ 	.byte	0xff
	.zero		1


	//   ....[125]....
        /*08d4*/ 	.word	0x000086e0
        /*08d8*/ 	.word	0x00000003
        /*08dc*/ 	.word	0x00000030
        /*08e0*/ 	.short	0x010a
        /*08e2*/ 	.byte	0xff
	.zero		1


	//----- nvinfo : EIATTR_NUM_MBARRIERS
	.align		4
.L_47:
        /*08e4*/ 	.byte	0x03, 0x38
        /*08e6*/ 	.short	0x001f


	//----- nvinfo : EIATTR_EXIT_INSTR_OFFSETS
	.align		4
        /*08e8*/ 	.byte	0x04, 0x1c
        /*08ea*/ 	.short	(.L_49 - .L_48)


	//   ....[0]....
.L_48:
        /*08ec*/ 	.word	0x00002b00


	//   ....[1]....
        /*08f0*/ 	.word	0x00003010


	//   ....[2]....
        /*08f4*/ 	.word	0x00003070


	//   ....[3]....
        /*08f8*/ 	.word	0x00004400


	//   ....[4]....
        /*08fc*/ 	.word	0x000054f0


	//   ....[5]....
        /*0900*/ 	.word	0x00005530


	//   ....[6]....
        /*0904*/ 	.word	0x00007b30


	//   ....[7]....
        /*0908*/ 	.word	0x00007bb0


	//   ....[8]....
        /*090c*/ 	.word	0x00007be0


	//   ....[9]....
        /*0910*/ 	.word	0x00007c60


	//----- nvinfo : EIATTR_MAX_THREADS
	.align		4
.L_49:
        /*0914*/ 	.byte	0x04, 0x05
        /*0916*/ 	.short	(.L_51 - .L_50)
.L_50:
        /*0918*/ 	.word	0x00000100
        /*091c*/ 	.word	0x00000001
        /*0920*/ 	.word	0x00000001


	//----- nvinfo : EIATTR_CRS_STACK_SIZE
	.align		4
.L_51:
        /*0924*/ 	.byte	0x04, 0x1e
        /*0926*/ 	.short	(.L_53 - .L_52)
.L_52:
        /*0928*/ 	.word	0x00000000


	//----- nvinfo : EIATTR_CBANK_PARAM_SIZE
	.align		4
.L_53:
        /*092c*/ 	.byte	0x03, 0x19
        /*092e*/ 	.short	0x0800


	//----- nvinfo : EIATTR_PARAM_CBANK
	.align		4
        /*0930*/ 	.byte	0x04, 0x0a
        /*0932*/ 	.short	(.L_55 - .L_54)
	.align		4
.L_54:
        /*0934*/ 	.word	index@(.nv.constant0._ZN7cutlass13device_kernelINS_4gemm6kernel13GemmUniversalIN4cute5tupleIJiiiiEEENS1_10collective13CollectiveMmaINS1_35MainloopSm100TmaUmmaWarpSpecializedILi3ELi2ELi4ENS5_IJNS4_1CILi2EEESB_NSA_ILi1EEEEEEEENS5_IJNSA_ILi128EEENSA_ILi64EEESG_EEENS_10bfloat16_tENS5_IJlSC_lEEESI_SJ_NS4_8TiledMMAINS4_8MMA_AtomIJNS4_26SM100_MMA_F16BF16_2x1SM_SSISI_SI_fLi128ELi64ELNS4_4UMMA5MajorE0ELSO_0ELNSN_7ScaleInE0ELSP_0EEEEEENS4_6LayoutINS5_IJSC_SC_SC_EEENS5_IJNSA_ILi0EEESU_SU_EEEEENS5_IJNS4_10UnderscoreESX_SX_EEEEENS4_28SM100_TMA_2SM_LOAD_MULTICASTENS4_14ComposedLayoutINS4_7SwizzleILi3ELi4ELi3EEENS4_18smem_ptr_flag_bitsILi16EEENSS_INS5_IJNSA_ILi8EEESG_EEENS5_IJSG_SC_EEEEEEEvNS4_8identityENS4_18SM100_TMA_2SM_LOADES1A_vS1B_EENS_8epilogue10collective18CollectiveEpilogueINS1E_23Sm100TmaWarpSpecializedILi3ELi2ELi16ELb1ELb0EEEJNS5_IJSG_SG_SG_EEENS5_IJNSS_ISG_SC_EENSS_INS5_IJNSA_ILi16EEESB_EEENS5_IJSC_NSA_ILi32EEEEEEEEEEESI_SJ_SI_SJ_NS1E_6fusion15FusionCallbacksIS1I_NS1R_17LinearCombinationISI_fSI_fLNS_15FloatRoundStyleE2EEES1J_S1Q_JEEENS4_5SM1004TMEM4LOAD26SM100_TMEM_LOAD_32dp32b16xENS4_13SM90_TMA_LOADENS11_INS12_ILi1ELi4ELi3EEES15_NSS_INS5_IJS16_S1L_EEENS5_IJS1L_SC_EEEEEEENS4_39AutoVectorizingCopyWithAssumedAlignmentILi128EEENS4_14SM90_TMA_STOREES26_S28_S28_EEEvvEEEEvNT_6ParamsE)
        /*0938*/ 	.short	0x0380
        /*093a*/ 	.short	0x0800


	//----- nvinfo : EIATTR_SW_WAR
	.align		4
.L_55:
        /*093c*/ 	.byte	0x04, 0x36
        /*093e*/ 	.short	(.L_57 - .L_56)
.L_56:
        /*0940*/ 	.word	0x00000008
.L_57:


//--------------------- .nv.callgraph             --------------------------
	.section	.nv.callgraph,"",@"SHT_CUDA_CALLGRAPH"
	.align	4
	.sectionentsize	8
	.align		4
        /*0000*/ 	.word	0x00000000
	.align		4
        /*0004*/ 	.word	0xffffffff
	.align		4
        /*0008*/ 	.word	index@(_ZN7cutlass13device_kernelINS_4gemm6kernel13GemmUniversalIN4cute5tupleIJiiiiEEENS1_10collective13CollectiveMmaINS1_35MainloopSm100TmaUmmaWarpSpecializedILi3ELi2ELi4ENS5_IJNS4_1CILi2EEESB_NSA_ILi1EEEEEEEENS5_IJNSA_ILi128EEENSA_ILi64EEESG_EEENS_10bfloat16_tENS5_IJlSC_lEEESI_SJ_NS4_8TiledMMAINS4_8MMA_AtomIJNS4_26SM100_MMA_F16BF16_2x1SM_SSISI_SI_fLi128ELi64ELNS4_4UMMA5MajorE0ELSO_0ELNSN_7ScaleInE0ELSP_0EEEEEENS4_6LayoutINS5_IJSC_SC_SC_EEENS5_IJNSA_ILi0EEESU_SU_EEEEENS5_IJNS4_10UnderscoreESX_SX_EEEEENS4_28SM100_TMA_2SM_LOAD_MULTICASTENS4_14ComposedLayoutINS4_7SwizzleILi3ELi4ELi3EEENS4_18smem_ptr_flag_bitsILi16EEENSS_INS5_IJNSA_ILi8EEESG_EEENS5_IJSG_SC_EEEEEEEvNS4_8identityENS4_18SM100_TMA_2SM_LOADES1A_vS1B_EENS_8epilogue10collective18CollectiveEpilogueINS1E_23Sm100TmaWarpSpecializedILi3ELi2ELi16ELb1ELb0EEEJNS5_IJSG_SG_SG_EEENS5_IJNSS_ISG_SC_EENSS_INS5_IJNSA_ILi16EEESB_EEENS5_IJSC_NSA_ILi32EEEEEEEEEEESI_SJ_SI_SJ_NS1E_6fusion15FusionCallbacksIS1I_NS1R_17LinearCombinationISI_fSI_fLNS_15FloatRoundStyleE2EEES1J_S1Q_JEEENS4_5SM1004TMEM4LOAD26SM100_TMEM_LOAD_32dp32b16xENS4_13SM90_TMA_LOADENS11_INS12_ILi1ELi4ELi3EEES15_NSS_INS5_IJS16_S1L_EEENS5_IJS1L_SC_EEEEEEENS4_39AutoVectorizingCopyWithAssumedAlignmentILi128EEENS4_14SM90_TMA_STOREES26_S28_S28_EEEvvEEEEvNT_6ParamsE)
	.align		4
        /*000c*/ 	.word	index@(__assertfail)
	.align		4
        /*0010*/ 	.word	0x00000000
	.align		4
        /*0014*/ 	.word	0xfffffffe
	.align		4
        /*0018*/ 	.word	0x00000000
	.align		4
        /*001c*/ 	.word	0xfffffffd
	.align		4
        /*0020*/ 	.word	0x00000000
	.align		4
        /*0024*/ 	.word	0xfffffffc


//--------------------- .nv.constant4             --------------------------
	.section	.nv.constant4,"a",@progbits
	.align	8
	.align		8
.nv.constant4:
        /*0000*/ 	.dword	__assertfail
	.align		8
        /*0008*/ 	.dword	__unnamed_1
	.align		8
        /*0010*/ 	.dword	__unnamed_2
	.align		8
        /*0018*/ 	.dword	_ZN39_INTERNAL_6f7b9a94_4_k_cu_96a9d31a_84954cuda3std3__45__cpo5beginE
	.align		8
        /*0020*/ 	.dword	_ZN39_INTERNAL_6f7b9a94_4_k_cu_96a9d31a_84954cuda3std3__45__cpo3endE
	.align		8
        /*0028*/ 	.dword	_ZN39_INTERNAL_6f7b9a94_4_k_cu_96a9d31a_84954cuda3std3__45__cpo6cbeginE
	.align		8
        /*0030*/ 	.dword	_ZN39_INTERNAL_6f7b9a94_4_k_cu_96a9d31a_84954cuda3std3__45__cpo4cendE
	.align		8
        /*0038*/ 	.dword	_ZN39_INTERNAL_6f7b9a94_4_k_cu_96a9d31a_84954cuda3std3__441_GLOBAL__N__6f7b9a94_4_k_cu_96a9d31a_84956ignoreE
	.align		8
        /*0040*/ 	.dword	_ZN39_INTERNAL_6f7b9a94_4_k_cu_96a9d31a_84954cuda3std3__419piecewise_constructE
	.align		8
        /*0048*/ 	.dword	_ZN39_INTERNAL_6f7b9a94_4_k_cu_96a9d31a_84954cuda3std3__48in_placeE
	.align		8
        /*0050*/ 	.dword	_ZN39_INTERNAL_6f7b9a94_4_k_cu_96a9d31a_84954cuda3std6ranges3__45__cpo4swapE
	.align		8
        /*0058*/ 	.dword	_ZN39_INTERNAL_6f7b9a94_4_k_cu_96a9d31a_84954cuda3std6ranges3__45__cpo9iter_moveE
	.align		8
        /*0060*/ 	.dword	_ZN39_INTERNAL_6f7b9a94_4_k_cu_96a9d31a_84954cute7productE
	.align		8
        /*0068*/ 	.dword	_ZN39_INTERNAL_6f7b9a94_4_k_cu_96a9d31a_84954cute1_E
	.align		8
        /*0070*/ 	.dword	$str$25
	.align		8
        /*0078*/ 	.dword	$str$26
	.align		8
        /*0080*/ 	.dword	$str$27
	.align		8
        /*0088*/ 	.dword	$str$28


//--------------------- .text._ZN7cutlass13device_kernelINS_4gemm6kernel13GemmUniversalIN4cute5tupleIJiiiiEEENS1_10collective13CollectiveMmaINS1_35MainloopSm100TmaUmmaWarpSpecializedILi3ELi2ELi4ENS5_IJNS4_1CILi2EEESB_NSA_ILi1EEEEEEEENS5_IJNSA_ILi128EEENSA_ILi64EEESG_EEENS_10bfloat16_tENS5_IJlSC_lEEESI_SJ_NS4_8TiledMMAINS4_8MMA_AtomIJNS4_26SM100_MMA_F16BF16_2x1SM_SSISI_SI_fLi128ELi64ELNS4_4UMMA5MajorE0ELSO_0ELNSN_7ScaleInE0ELSP_0EEEEEENS4_6LayoutINS5_IJSC_SC_SC_EEENS5_IJNSA_ILi0EEESU_SU_EEEEENS5_IJNS4_10UnderscoreESX_SX_EEEEENS4_28SM100_TMA_2SM_LOAD_MULTICASTENS4_14ComposedLayoutINS4_7SwizzleILi3ELi4ELi3EEENS4_18smem_ptr_flag_bitsILi16EEENSS_INS5_IJNSA_ILi8EEESG_EEENS5_IJSG_SC_EEEEEEEvNS4_8identityENS4_18SM100_TMA_2SM_LOADES1A_vS1B_EENS_8epilogue10collective18CollectiveEpilogueINS1E_23Sm100TmaWarpSpecializedILi3ELi2ELi16ELb1ELb0EEEJNS5_IJSG_SG_SG_EEENS5_IJNSS_ISG_SC_EENSS_INS5_IJNSA_ILi16EEESB_EEENS5_IJSC_NSA_ILi32EEEEEEEEEEESI_SJ_SI_SJ_NS1E_6fusion15FusionCallbacksIS1I_NS1R_17LinearCombinationISI_fSI_fLNS_15FloatRoundStyleE2EEES1J_S1Q_JEEENS4_5SM1004TMEM4LOAD26SM100_TMEM_LOAD_32dp32b16xENS4_13SM90_TMA_LOADENS11_INS12_ILi1ELi4ELi3EEES15_NSS_INS5_IJS16_S1L_EEENS5_IJS1L_SC_EEEEEEENS4_39AutoVectorizingCopyWithAssumedAlignmentILi128EEENS4_14SM90_TMA_STOREES26_S28_S28_EEEvvEEEEvNT_6ParamsE --------------------------
	.section	.text._ZN7cutlass13device_kernelINS_4gemm6kernel13GemmUniversalIN4cute5tupleIJiiiiEEENS1_10collective13CollectiveMmaINS1_35MainloopSm100TmaUmmaWarpSpecializedILi3ELi2ELi4ENS5_IJNS4_1CILi2EEESB_NSA_ILi1EEEEEEEENS5_IJNSA_ILi128EEENSA_ILi64EEESG_EEENS_10bfloat16_tENS5_IJlSC_lEEESI_SJ_NS4_8TiledMMAINS4_8MMA_AtomIJNS4_26SM100_MMA_F16BF16_2x1SM_SSISI_SI_fLi128ELi64ELNS4_4UMMA5MajorE0ELSO_0ELNSN_7ScaleInE0ELSP_0EEEEEENS4_6LayoutINS5_IJSC_SC_SC_EEENS5_IJNSA_ILi0EEESU_SU_EEEEENS5_IJNS4_10UnderscoreESX_SX_EEEEENS4_28SM100_TMA_2SM_LOAD_MULTICASTENS4_14ComposedLayoutINS4_7SwizzleILi3ELi4ELi3EEENS4_18smem_ptr_flag_bitsILi16EEENSS_INS5_IJNSA_ILi8EEESG_EEENS5_IJSG_SC_EEEEEEEvNS4_8identityENS4_18SM100_TMA_2SM_LOADES1A_vS1B_EENS_8epilogue10collective18CollectiveEpilogueINS1E_23Sm100TmaWarpSpecializedILi3ELi2ELi16ELb1ELb0EEEJNS5_IJSG_SG_SG_EEENS5_IJNSS_ISG_SC_EENSS_INS5_IJNSA_ILi16EEESB_EEENS5_IJSC_NSA_ILi32EEEEEEEEEEESI_SJ_SI_SJ_NS1E_6fusion15FusionCallbacksIS1I_NS1R_17LinearCombinationISI_fSI_fLNS_15FloatRoundStyleE2EEES1J_S1Q_JEEENS4_5SM1004TMEM4LOAD26SM100_TMEM_LOAD_32dp32b16xENS4_13SM90_TMA_LOADENS11_INS12_ILi1ELi4ELi3EEES15_NSS_INS5_IJS16_S1L_EEENS5_IJS1L_SC_EEEEEEENS4_39AutoVectorizingCopyWithAssumedAlignmentILi128EEENS4_14SM90_TMA_STOREES26_S28_S28_EEEvvEEEEvNT_6ParamsE,"ax",@progbits
	.align	128
.text._ZN7cutlass13device_kernelINS_4gemm6kernel13GemmUniversalIN4cute5tupleIJiiiiEEENS1_10collective13CollectiveMmaINS1_35MainloopSm100TmaUmmaWarpSpecializedILi3ELi2ELi4ENS5_IJNS4_1CILi2EEESB_NSA_ILi1EEEEEEEENS5_IJNSA_ILi128EEENSA_ILi64EEESG_EEENS_10bfloat16_tENS5_IJlSC_lEEESI_SJ_NS4_8TiledMMAINS4_8MMA_AtomIJNS4_26SM100_MMA_F16BF16_2x1SM_SSISI_SI_fLi128ELi64ELNS4_4UMMA5MajorE0ELSO_0ELNSN_7ScaleInE0ELSP_0EEEEEENS4_6LayoutINS5_IJSC_SC_SC_EEENS5_IJNSA_ILi0EEESU_SU_EEEEENS5_IJNS4_10UnderscoreESX_SX_EEEEENS4_28SM100_TMA_2SM_LOAD_MULTICASTENS4_14ComposedLayoutINS4_7SwizzleILi3ELi4ELi3EEENS4_18smem_ptr_flag_bitsILi16EEENSS_INS5_IJNSA_ILi8EEESG_EEENS5_IJSG_SC_EEEEEEEvNS4_8identityENS4_18SM100_TMA_2SM_LOADES1A_vS1B_EENS_8epilogue10collective18CollectiveEpilogueINS1E_23Sm100TmaWarpSpecializedILi3ELi2ELi16ELb1ELb0EEEJNS5_IJSG_SG_SG_EEENS5_IJNSS_ISG_SC_EENSS_INS5_IJNSA_ILi16EEESB_EEENS5_IJSC_NSA_ILi32EEEEEEEEEEESI_SJ_SI_SJ_NS1E_6fusion15FusionCallbacksIS1I_NS1R_17LinearCombinationISI_fSI_fLNS_15FloatRoundStyleE2EEES1J_S1Q_JEEENS4_5SM1004TMEM4LOAD26SM100_TMEM_LOAD_32dp32b16xENS4_13SM90_TMA_LOADENS11_INS12_ILi1ELi4ELi3EEES15_NSS_INS5_IJS16_S1L_EEENS5_IJS1L_SC_EEEEEEENS4_39AutoVectorizingCopyWithAssumedAlignmentILi128EEENS4_14SM90_TMA_STOREES26_S28_S28_EEEvvEEEEvNT_6ParamsE:
        .type           _ZN7cutlass13device_kernelINS_4gemm6kernel13GemmUniversalIN4cute5tupleIJiiiiEEENS1_10collective13CollectiveMmaINS1_35MainloopSm100TmaUmmaWarpSpecializedILi3ELi2ELi4ENS5_IJNS4_1CILi2EEESB_NSA_ILi1EEEEEEEENS5_IJNSA_ILi128EEENSA_ILi64EEESG_EEENS_10bfloat16_tENS5_IJlSC_lEEESI_SJ_NS4_8TiledMMAINS4_8MMA_AtomIJNS4_26SM100_MMA_F16BF16_2x1SM_SSISI_SI_fLi128ELi64ELNS4_4UMMA5MajorE0ELSO_0ELNSN_7ScaleInE0ELSP_0EEEEEENS4_6LayoutINS5_IJSC_SC_SC_EEENS5_IJNSA_ILi0EEESU_SU_EEEEENS5_IJNS4_10UnderscoreESX_SX_EEEEENS4_28SM100_TMA_2SM_LOAD_MULTICASTENS4_14ComposedLayoutINS4_7SwizzleILi3ELi4ELi3EEENS4_18smem_ptr_flag_bitsILi16EEENSS_INS5_IJNSA_ILi8EEESG_EEENS5_IJSG_SC_EEEEEEEvNS4_8identityENS4_18SM100_TMA_2SM_LOADES1A_vS1B_EENS_8epilogue10collective18CollectiveEpilogueINS1E_23Sm100TmaWarpSpecializedILi3ELi2ELi16ELb1ELb0EEEJNS5_IJSG_SG_SG_EEENS5_IJNSS_ISG_SC_EENSS_INS5_IJNSA_ILi16EEESB_EEENS5_IJSC_NSA_ILi32EEEEEEEEEEESI_SJ_SI_SJ_NS1E_6fusion15FusionCallbacksIS1I_NS1R_17LinearCombinationISI_fSI_fLNS_15FloatRoundStyleE2EEES1J_S1Q_JEEENS4_5SM1004TMEM4LOAD26SM100_TMEM_LOAD_32dp32b16xENS4_13SM90_TMA_LOADENS11_INS12_ILi1ELi4ELi3EEES15_NSS_INS5_IJS16_S1L_EEENS5_IJS1L_SC_EEEEEEENS4_39AutoVectorizingCopyWithAssumedAlignmentILi128EEENS4_14SM90_TMA_STOREES26_S28_S28_EEEvvEEEEvNT_6ParamsE,@function
        .size           _ZN7cutlass13device_kernelINS_4gemm6kernel13GemmUniversalIN4cute5tupleIJiiiiEEENS1_10collective13CollectiveMmaINS1_35MainloopSm100TmaUmmaWarpSpecializedILi3ELi2ELi4ENS5_IJNS4_1CILi2EEESB_NSA_ILi1EEEEEEEENS5_IJNSA_ILi128EEENSA_ILi64EEESG_EEENS_10bfloat16_tENS5_IJlSC_lEEESI_SJ_NS4_8TiledMMAINS4_8MMA_AtomIJNS4_26SM100_MMA_F16BF16_2x1SM_SSISI_SI_fLi128ELi64ELNS4_4UMMA5MajorE0ELSO_0ELNSN_7ScaleInE0ELSP_0EEEEEENS4_6LayoutINS5_IJSC_SC_SC_EEENS5_IJNSA_ILi0EEESU_SU_EEEEENS5_IJNS4_10UnderscoreESX_SX_EEEEENS4_28SM100_TMA_2SM_LOAD_MULTICASTENS4_14ComposedLayoutINS4_7SwizzleILi3ELi4ELi3EEENS4_18smem_ptr_flag_bitsILi16EEENSS_INS5_IJNSA_ILi8EEESG_EEENS5_IJSG_SC_EEEEEEEvNS4_8identityENS4_18SM100_TMA_2SM_LOADES1A_vS1B_EENS_8epilogue10collective18CollectiveEpilogueINS1E_23Sm100TmaWarpSpecializedILi3ELi2ELi16ELb1ELb0EEEJNS5_IJSG_SG_SG_EEENS5_IJNSS_ISG_SC_EENSS_INS5_IJNSA_ILi16EEESB_EEENS5_IJSC_NSA_ILi32EEEEEEEEEEESI_SJ_SI_SJ_NS1E_6fusion15FusionCallbacksIS1I_NS1R_17LinearCombinationISI_fSI_fLNS_15FloatRoundStyleE2EEES1J_S1Q_JEEENS4_5SM1004TMEM4LOAD26SM100_TMEM_LOAD_32dp32b16xENS4_13SM90_TMA_LOADENS11_INS12_ILi1ELi4ELi3EEES15_NSS_INS5_IJS16_S1L_EEENS5_IJS1L_SC_EEEEEEENS4_39AutoVectorizingCopyWithAssumedAlignmentILi128EEENS4_14SM90_TMA_STOREES26_S28_S28_EEEvvEEEEvNT_6ParamsE,(.L_x_172 - _ZN7cutlass13device_kernelINS_4gemm6kernel13GemmUniversalIN4cute5tupleIJiiiiEEENS1_10collective13CollectiveMmaINS1_35MainloopSm100TmaUmmaWarpSpecializedILi3ELi2ELi4ENS5_IJNS4_1CILi2EEESB_NSA_ILi1EEEEEEEENS5_IJNSA_ILi128EEENSA_ILi64EEESG_EEENS_10bfloat16_tENS5_IJlSC_lEEESI_SJ_NS4_8TiledMMAINS4_8MMA_AtomIJNS4_26SM100_MMA_F16BF16_2x1SM_SSISI_SI_fLi128ELi64ELNS4_4UMMA5MajorE0ELSO_0ELNSN_7ScaleInE0ELSP_0EEEEEENS4_6LayoutINS5_IJSC_SC_SC_EEENS5_IJNSA_ILi0EEESU_SU_EEEEENS5_IJNS4_10UnderscoreESX_SX_EEEEENS4_28SM100_TMA_2SM_LOAD_MULTICASTENS4_14ComposedLayoutINS4_7SwizzleILi3ELi4ELi3EEENS4_18smem_ptr_flag_bitsILi16EEENSS_INS5_IJNSA_ILi8EEESG_EEENS5_IJSG_SC_EEEEEEEvNS4_8identityENS4_18SM100_TMA_2SM_LOADES1A_vS1B_EENS_8epilogue10collective18CollectiveEpilogueINS1E_23Sm100TmaWarpSpecializedILi3ELi2ELi16ELb1ELb0EEEJNS5_IJSG_SG_SG_EEENS5_IJNSS_ISG_SC_EENSS_INS5_IJNSA_ILi16EEESB_EEENS5_IJSC_NSA_ILi32EEEEEEEEEEESI_SJ_SI_SJ_NS1E_6fusion15FusionCallbacksIS1I_NS1R_17LinearCombinationISI_fSI_fLNS_15FloatRoundStyleE2EEES1J_S1Q_JEEENS4_5SM1004TMEM4LOAD26SM100_TMEM_LOAD_32dp32b16xENS4_13SM90_TMA_LOADENS11_INS12_ILi1ELi4ELi3EEES15_NSS_INS5_IJS16_S1L_EEENS5_IJS1L_SC_EEEEEEENS4_39AutoVectorizingCopyWithAssumedAlignmentILi128EEENS4_14SM90_TMA_STOREES26_S28_S28_EEEvvEEEEvNT_6ParamsE)
        .other          _ZN7cutlass13device_kernelINS_4gemm6kernel13GemmUniversalIN4cute5tupleIJiiiiEEENS1_10collective13CollectiveMmaINS1_35MainloopSm100TmaUmmaWarpSpecializedILi3ELi2ELi4ENS5_IJNS4_1CILi2EEESB_NSA_ILi1EEEEEEEENS5_IJNSA_ILi128EEENSA_ILi64EEESG_EEENS_10bfloat16_tENS5_IJlSC_lEEESI_SJ_NS4_8TiledMMAINS4_8MMA_AtomIJNS4_26SM100_MMA_F16BF16_2x1SM_SSISI_SI_fLi128ELi64ELNS4_4UMMA5MajorE0ELSO_0ELNSN_7ScaleInE0ELSP_0EEEEEENS4_6LayoutINS5_IJSC_SC_SC_EEENS5_IJNSA_ILi0EEESU_SU_EEEEENS5_IJNS4_10UnderscoreESX_SX_EEEEENS4_28SM100_TMA_2SM_LOAD_MULTICASTENS4_14ComposedLayoutINS4_7SwizzleILi3ELi4ELi3EEENS4_18smem_ptr_flag_bitsILi16EEENSS_INS5_IJNSA_ILi8EEESG_EEENS5_IJSG_SC_EEEEEEEvNS4_8identityENS4_18SM100_TMA_2SM_LOADES1A_vS1B_EENS_8epilogue10collective18CollectiveEpilogueINS1E_23Sm100TmaWarpSpecializedILi3ELi2ELi16ELb1ELb0EEEJNS5_IJSG_SG_SG_EEENS5_IJNSS_ISG_SC_EENSS_INS5_IJNSA_ILi16EEESB_EEENS5_IJSC_NSA_ILi32EEEEEEEEEEESI_SJ_SI_SJ_NS1E_6fusion15FusionCallbacksIS1I_NS1R_17LinearCombinationISI_fSI_fLNS_15FloatRoundStyleE2EEES1J_S1Q_JEEENS4_5SM1004TMEM4LOAD26SM100_TMEM_LOAD_32dp32b16xENS4_13SM90_TMA_LOADENS11_INS12_ILi1ELi4ELi3EEES15_NSS_INS5_IJS16_S1L_EEENS5_IJS1L_SC_EEEEEEENS4_39AutoVectorizingCopyWithAssumedAlignmentILi128EEENS4_14SM90_TMA_STOREES26_S28_S28_EEEvvEEEEvNT_6ParamsE,@"STO_CUDA_ENTRY STV_DEFAULT"
_ZN7cutlass13device_kernelINS_4gemm6kernel13GemmUniversalIN4cute5tupleIJiiiiEEENS1_10collective13CollectiveMmaINS1_35MainloopSm100TmaUmmaWarpSpecializedILi3ELi2ELi4ENS5_IJNS4_1CILi2EEESB_NSA_ILi1EEEEEEEENS5_IJNSA_ILi128EEENSA_ILi64EEESG_EEENS_10bfloat16_tENS5_IJlSC_lEEESI_SJ_NS4_8TiledMMAINS4_8MMA_AtomIJNS4_26SM100_MMA_F16BF16_2x1SM_SSISI_SI_fLi128ELi64ELNS4_4UMMA5MajorE0ELSO_0ELNSN_7ScaleInE0ELSP_0EEEEEENS4_6LayoutINS5_IJSC_SC_SC_EEENS5_IJNSA_ILi0EEESU_SU_EEEEENS5_IJNS4_10UnderscoreESX_SX_EEEEENS4_28SM100_TMA_2SM_LOAD_MULTICASTENS4_14ComposedLayoutINS4_7SwizzleILi3ELi4ELi3EEENS4_18smem_ptr_flag_bitsILi16EEENSS_INS5_IJNSA_ILi8EEESG_EEENS5_IJSG_SC_EEEEEEEvNS4_8identityENS4_18SM100_TMA_2SM_LOADES1A_vS1B_EENS_8epilogue10collective18CollectiveEpilogueINS1E_23Sm100TmaWarpSpecializedILi3ELi2ELi16ELb1ELb0EEEJNS5_IJSG_SG_SG_EEENS5_IJNSS_ISG_SC_EENSS_INS5_IJNSA_ILi16EEESB_EEENS5_IJSC_NSA_ILi32EEEEEEEEEEESI_SJ_SI_SJ_NS1E_6fusion15FusionCallbacksIS1I_NS1R_17LinearCombinationISI_fSI_fLNS_15FloatRoundStyleE2EEES1J_S1Q_JEEENS4_5SM1004TMEM4LOAD26SM100_TMEM_LOAD_32dp32b16xENS4_13SM90_TMA_LOADENS11_INS12_ILi1ELi4ELi3EEES15_NSS_INS5_IJS16_S1L_EEENS5_IJS1L_SC_EEEEEEENS4_39AutoVectorizingCopyWithAssumedAlignmentILi128EEENS4_14SM90_TMA_STOREES26_S28_S28_EEEvvEEEEvNT_6ParamsE:
[----:B------:R-:W1:Y:S01]  /*0000*/  LDC R1, c[0x0][0x37c] ;  /* 0x0000df00ff017b82 */ /* 0x000e620000000800 */
[----:B------:R-:W2:Y:S01]  /*0010*/  S2R R58, SR_TID.X ;  /* 0x00000000003a7919 */ /* 0x000ea20000002100 */
[----:B------:R-:W3:Y:S06]  /*0020*/  LDCU.64 UR8, c[0x0][0x890] ;  /* 0x00011200ff0877ac */ /* 0x000eec0008000a00 */
[----:B------:R-:W4:Y:S01]  /*0030*/  S2UR UR4, SR_CgaCtaId ;  /* 0x00000000000479c3 */ /* 0x000f220000008800 */
[----:B------:R-:W-:Y:S02]  /*0040*/  PRMT R46, RZ, 0x7610, R46 ;  /* 0x00007610ff2e7816 */ /* 0x000fe4000000002e */
[----:B------:R-:W-:Y:S01]  /*0050*/  ELECT P1, URZ, PT ;  /* 0x0000000000ff782f */ /* 0x000fe20003820000 */
[----:B---3--:R-:W-:-:S04]  /*0060*/  UISETP.NE.U32.AND UP0, UPT, UR8, URZ, UPT ;  /* 0x000000ff0800728c */ /* 0x008fc8000bf05070 */
[----:B------:R-:W-:Y:S02]  /*0070*/  UISETP.NE.AND.EX UP0, UPT, UR9, URZ, UPT, UP0 ;  /* 0x000000ff0900728c */ /* 0x000fe4000bf05300 */
[----:B----4-:R-:W-:Y:S02]  /*0080*/  ULOP3.LUT UR46, UR4, 0x1, URZ, 0xc0, !UPT ;  /* 0x00000001042e7892 */ /* 0x010fe4000f8ec0ff */
[----:B------:R-:W-:Y:S01]  /*0090*/  ULOP3.LUT UR45, UR4, 0x1, URZ, 0x3c, !UPT ;  /* 0x00000001042d7892 */ /* 0x000fe2000f8e3cff */
[----:B--2---:R-:W-:-:S05]  /*00a0*/  SHF.R.U32.HI R47, RZ, 0x5, R58 ;  /* 0x00000005ff2f7819 */ /* 0x004fca000001163a */
[----:B------:R-:W2:Y:S02]  /*00b0*/  SHFL.IDX PT, R0, R47, RZ, 0x1f ;  /* 0x00001fff2f007589 */ /* 0x000ea400000e0000 */
[----:B--2---:R-:W-:Y:S01]  /*00c0*/  R2UR UR13, R0 ;  /* 0x00000000000d72ca */ /* 0x004fe200000e0000 */
[----:B-1----:R-:W-:-:S14]  /*00d0*/  BRA.U UP0, `(.L_x_0) ;  /* 0x0000000100307547 */ /* 0x002fdc000b800000 */
[----:B------:R-:W1:Y:S02]  /*00e0*/  LDCU.64 UR4, c[0x0][0x888] ;  /* 0x00011100ff0477ac */ /* 0x000e640008000a00 */
[----:B-1----:R-:W-:-:S04]  /*00f0*/  UISETP.NE.U32.AND UP0, UPT, UR4, URZ, UPT ;  /* 0x000000ff0400728c */ /* 0x002fc8000bf05070 */
[----:B------:R-:W-:-:S09]  /*0100*/  UISETP.NE.AND.EX UP0, UPT, UR5, URZ, UPT, UP0 ;  /* 0x000000ff0500728c */ /* 0x000fd2000bf05300 */
[----:B------:R-:W-:Y:S05]  /*0110*/  BRA.U !UP0, `(.L_x_1) ;  /* 0x0000000108147547 */ /* 0x000fea000b800000 */
[----:B------:R-:W1:Y:S01]  /*0120*/  LDC.64 R26, c[0x0][0x888] ;  /* 0x00022200ff1a7b82 */ /* 0x000e620000000a00 */
[----:B------:R-:W1:Y:S02]  /*0130*/  LDCU.64 UR4, c[0x0][0x358] ;  /* 0x00006b00ff0477ac */ /* 0x000e640008000a00 */
[----:B-1----:R1:W5:Y:S01]  /*0140*/  LDG.E R26, desc[UR4][R26.64] ;  /* 0x000000041a1a7981 */ /* 0x002362000c1e1900 */
[----:B------:R-:W-:Y:S01]  /*0150*/  HFMA2 R46, -RZ, RZ, 0, 5.9604644775390625e-08 ;  /* 0x00000001ff2e7431 */ /* 0x000fe200000001ff */
[----:B------:R-:W-:Y:S05]  /*0160*/  BRA `(.L_x_0) ;  /* 0x00000000000c7947 */ /* 0x000fea0003800000 */
.L_x_1:
[----:B------:R-:W1:Y:S01]  /*0170*/  LDCU UR4, c[0x0][0x880] ;  /* 0x00011000ff0477ac */ /* 0x000e620008000800 */
[----:B------:R-:W-:Y:S01]  /*0180*/  HFMA2 R46, -RZ, RZ, 0, 5.9604644775390625e-08 ;  /* 0x00000001ff2e7431 */ /* 0x000fe200000001ff */
[----:B-1----:R-:W-:-:S07]  /*0190*/  MOV R26, UR4 ;  /* 0x00000004001a7c02 */ /* 0x002fce0008000f00 */
.L_x_0:
[----:B------:R-:W2:Y:S02]  /*01a0*/  LDCU.64 UR4, c[0x0][0x8b0] ;  /* 0x00011600ff0477ac */ /* 0x000ea40008000a00 */
[----:B--2---:R-:W-:-:S04]  /*01b0*/  UISETP.NE.U32.AND UP0, UPT, UR4, URZ, UPT ;  /* 0x000000ff0400728c */ /* 0x004fc8000bf05070 */
[----:B------:R-:W-:-:S09]  /*01c0*/  UISETP.NE.AND.EX UP0, UPT, UR5, URZ, UPT, UP0 ;  /* 0x000000ff0500728c */ /* 0x000fd2000bf05300 */
[----:B------:R-:W-:Y:S05]  /*01d0*/  BRA.U UP0, `(.L_x_2) ;  /* 0x0000000100287547 */ /* 0x000fea000b800000 */
[----:B------:R-:W2:Y:S02]  /*01e0*/  LDCU.64 UR4, c[0x0][0x8a8] ;  /* 0x00011500ff0477ac */ /* 0x000ea40008000a00 */
[----:B--2---:R-:W-:-:S04]  /*01f0*/  UISETP.NE.U32.AND UP0, UPT, UR4, URZ, UPT ;  /* 0x000000ff0400728c */ /* 0x004fc8000bf05070 */
[----:B------:R-:W-:-:S09]  /*0200*/  UISETP.NE.AND.EX UP0, UPT, UR5, URZ, UPT, UP0 ;  /* 0x000000ff0500728c */ /* 0x000fd2000bf05300 */
[----:B------:R-:W-:Y:S05]  /*0210*/  BRA.U !UP0, `(.L_x_3) ;  /* 0x0000000108107547 */ /* 0x000fea000b800000 */
[----:B------:R-:W2:Y:S01]  /*0220*/  LDC.64 R24, c[0x0][0x8a8] ;  /* 0x00022a00ff187b82 */ /* 0x000ea20000000a00 */
[----:B------:R-:W2:Y:S02]  /*0230*/  LDCU.64 UR4, c[0x0][0x358] ;  /* 0x00006b00ff0477ac */ /* 0x000ea40008000a00 */
[----:B--2---:R2:W5:Y:S01]  /*0240*/  LDG.E R24, desc[UR4][R24.64] ;  /* 0x0000000418187981 */ /* 0x004562000c1e1900 */
[----:B------:R-:W-:Y:S05]  /*0250*/  BRA `(.L_x_2) ;  /* 0x0000000000087947 */ /* 0x000fea0003800000 */
.L_x_3:
[----:B------:R-:W2:Y:S02]  /*0260*/  LDCU UR4, c[0x0][0x8a0] ;  /* 0x00011400ff0477ac */ /* 0x000ea40008000800 */
[----:B--2---:R-:W-:Y:S02]  /*0270*/  MOV R24, UR4 ;  /* 0x0000000400187c02 */ /* 0x004fe40008000f00 */
.L_x_2:
[----:B------:R-:W-:Y:S01]  /*0280*/  IMAD.U32 R0, RZ, RZ, UR13 ;  /* 0x0000000dff007e24 */ /* 0x000fe2000f8e00ff */
[----:B------:R-:W-:Y:S04]  /*0290*/  BSSY.RECONVERGENT B0, `(.L_x_4) ;  /* 0x000000c000007945 */ /* 0x000fe80003800200 */
[C---:B------:R-:W-:Y:S02]  /*02a0*/  ISETP.NE.OR P2, PT, R0.reuse, 0x1, !P1 ;  /* 0x000000010000780c */ /* 0x040fe40004f45670 */
[----:B------:R-:W-:-:S11]  /*02b0*/  ISETP.NE.OR P0, PT, R0, 0x3, !P1 ;  /* 0x000000030000780c */ /* 0x000fd60004f05670 */
[----:B------:R-:W-:Y:S05]  /*02c0*/  @P2 BRA `(.L_x_5) ;  /* 0x0000000000202947 */ /* 0x000fea0003800000 */
[----:B------:R-:W3:Y:S02]  /*02d0*/  LDCU.64 UR4, c[0x0][0x348] ;  /* 0x00006900ff0477ac */ /* 0x000ee40008000a00 */
[----:B---3--:R-:W-:Y:S02]  /*02e0*/  UIADD3 UR6, UP1, UPT, UR4, 0x80, URZ ;  /* 0x0000008004067890 */ /* 0x008fe4000ff3e0ff */
[----:B------:R-:W-:Y:S02]  /*02f0*/  UIADD3 UR4, UP0, UPT, UR4, 0x180, URZ ;  /* 0x0000018004047890 */ /* 0x000fe4000ff1e0ff */
[----:B------:R-:W-:Y:S02]  /*0300*/  UIADD3.X UR7, UPT, UPT, URZ, UR5, URZ, UP1, !UPT ;  /* 0x00000005ff077290 */ /* 0x000fe40008ffe4ff */
[----:B------:R-:W-:-:S07]  /*0310*/  UIADD3.X UR5, UPT, UPT, URZ, UR5, URZ, UP0, !UPT ;  /* 0x00000005ff057290 */ /* 0x000fce00087fe4ff */
[----:B------:R3:W-:Y:S02]  /*0320*/  UTMACCTL.PF [UR6] ;  /* 0x00000000060079b9 */ /* 0x0007e40008040000 */
[----:B------:R3:W-:Y:S02]  /*0330*/  UTMACCTL.PF [UR4] ;  /* 0x00000000040079b9 */ /* 0x0007e40008040000 */
[----:B---3--:R-:W-:Y:S01]  /*0340*/  NOP ;  /* 0x0000000000007918 */ /* 0x008fe20000000000 */
.L_x_5:
[----:B------:R-:W-:Y:S05]  /*0350*/  BSYNC.RECONVERGENT B0 ;  /* 0x0000000000007941 */ /* 0x000fea0003800200 */
.L_x_4:
[----:B------:R-:W-:Y:S04]  /*0360*/  BSSY.RECONVERGENT B0, `(.L_x_6) ;  /* 0x000000a000007945 */ /* 0x000fe80003800200 */
        /* <DEDUP_REMOVED lines=9> */
.L_x_7:
[----:B------:R-:W-:Y:S05]  /*0400*/  BSYNC.RECONVERGENT B0 ;  /* 0x0000000000007941 */ /* 0x000fea0003800200 */
.L_x_6:
[----:B------:R-:W3:Y:S01]  /*0410*/  LDCU.64 UR4, c[0x0][0x888] ;  /* 0x00011100ff0477ac */ /* 0x000ee20008000a00 */
[----:B------:R-:W-:Y:S02]  /*0420*/  UISETP.EQ.U32.AND UP1, UPT, UR8, URZ, UPT ;  /* 0x000000ff0800728c */ /* 0x000fe4000bf22070 */
[----:B------:R-:W-:Y:S02]  /*0430*/  UPLOP3.LUT UP3, UPT, UPT, UPT, UPT, 0x80, 0x8 ;  /* 0x000000000008789c */ /* 0x000fe40003f6f070 */
[----:B---3--:R-:W-:-:S04]  /*0440*/  UISETP.NE.U32.AND UP0, UPT, UR4, URZ, UPT ;  /* 0x000000ff0400728c */ /* 0x008fc8000bf05070 */
[----:B------:R-:W-:-:S04]  /*0450*/  UISETP.NE.AND.EX UP0, UPT, UR5, URZ, UPT, UP0 ;  /* 0x000000ff0500728c */ /* 0x000fc8000bf05300 */
[----:B------:R-:W-:-:S04]  /*0460*/  UISETP.EQ.OR.EX UP2, UPT, UR9, URZ, !UP0, UP1 ;  /* 0x000000ff0900728c */ /* 0x000fc8000c742710 */
[----:B------:R-:W-:-:S06]  /*0470*/  UP2UR UR4, UPR, URZ, 0x4 ;  /* 0x00000004ff047883 */ /* 0x000fcc0008000000 */
[----:B------:R-:W-:Y:S01]  /*0480*/  MOV R52, UR4 ;  /* 0x0000000400347c02 */ /* 0x000fe20008000f00 */
[----:B------:R-:W-:Y:S06]  /*0490*/  BRA.U !UP2, `(.L_x_8) ;  /* 0x000000010a207547 */ /* 0x000fec000b800000 */
[----:B------:R-:W-:Y:S01]  /*04a0*/  UISETP.NE.U32.AND UP1, UPT, UR8, URZ, UPT ;  /* 0x000000ff0800728c */ /* 0x000fe2000bf25070 */
[----:B-----5:R-:W-:Y:S01]  /*04b0*/  FSETP.NEU.AND P0, PT, R26, RZ, PT ;  /* 0x000000ff1a00720b */ /* 0x020fe20003f0d000 */
[----:B------:R-:W-:Y:S02]  /*04c0*/  USEL UR4, URZ, 0xffffffff, UP0 ;  /* 0xffffffffff047887 */ /* 0x000fe40008000000 */
[----:B------:R-:W-:-:S10]  /*04d0*/  UISETP.NE.AND.EX UP1, UPT, UR9, URZ, UPT, UP1 ;  /* 0x000000ff0900728c */ /* 0x000fd4000bf25310 */
[----:B------:R-:W-:Y:S01]  /*04e0*/  VOTEU.ANY UP0, P0 ;  /* 0x0000000000ff7886 */ /* 0x000fe20000000100 */
[----:B------:R-:W-:-:S04]  /*04f0*/  @!UP1 USEL UR4, URZ, 0xffffffff, UP0 ;  /* 0xffffffffff049887 */ /* 0x000fc80008000000 */
[----:B------:R-:W-:-:S04]  /*0500*/  ULOP3.LUT UR4, UR4, 0x1, URZ, 0xc0, !UPT ;  /* 0x0000000104047892 */ /* 0x000fc8000f8ec0ff */
[----:B------:R-:W-:-:S11]  /*0510*/  UISETP.NE.U32.AND UP3, UPT, UR4, 0x1, UPT ;  /* 0x000000010400788c */ /* 0x000fd6000bf65070 */
.L_x_8:
[----:B------:R-:W3:Y:S01]  /*0520*/  SHFL.IDX PT, R0, R47, RZ, 0x1f ;  /* 0x00001fff2f007589 */ /* 0x000ee200000e0000 */
[----:B------:R-:W-:-:S04]  /*0530*/  UISETP.NE.AND UP0, UPT, UR13, 0x2, UPT ;  /* 0x000000020d00788c */ /* 0x000fc8000bf05270 */
[----:B------:R-:W-:Y:S02]  /*0540*/  UISETP.EQ.AND UP1, UPT, UR46, URZ, !UP0 ;  /* 0x000000ff2e00728c */ /* 0x000fe4000c722270 */
[----:B------:R-:W-:-:S04]  /*0550*/  USEL UR43, URZ, 0x1, UP0 ;  /* 0x00000001ff2b7887 */ /* 0x000fc80008000000 */
[----:B------:R-:W-:Y:S02]  /*0560*/  PLOP3.LUT P3, PT, P1, PT, UP1, 0x80, 0x8 ;  /* 0x000000000008781c */ /* 0x000fe40000f6f018 */
[----:B---3--:R-:W-:-:S13]  /*0570*/  ISETP.NE.AND P0, PT, R0, RZ, PT ;  /* 0x000000ff0000720c */ /* 0x008fda0003f05270 */
[----:B------:R-:W-:Y:S05]  /*0580*/  @P0 BRA `(.L_x_9) ;  /* 0x0000000000500947 */ /* 0x000fea0003800000 */
[----:B------:R-:W3:Y:S01]  /*0590*/  S2UR UR5, SR_CgaCtaId ;  /* 0x00000000000579c3 */ /* 0x000ee20000008800 */
[----:B------:R-:W-:Y:S01]  /*05a0*/  UMOV UR4, 0x400 ;  /* 0x0000040000047882 */ /* 0x000fe20000000000 */
[----:B------:R-:W-:Y:S01]  /*05b0*/  UMOV UR8, 0x1 ;  /* 0x0000000100087882 */ /* 0x000fe20000000000 */
[----:B------:R-:W-:Y:S01]  /*05c0*/  UMOV UR6, 0x2 ;  /* 0x0000000200067882 */ /* 0x000fe20000000000 */
[----:B------:R-:W-:-:S04]  /*05d0*/  UIADD3 UR8, UPT, UPT, -UR8, 0x100000, URZ ;  /* 0x0010000008087890 */ /* 0x000fc8000fffe1ff */
[----:B------:R-:W-:Y:S02]  /*05e0*/  USHF.L.U32 UR9, UR8, 0xb, URZ ;  /* 0x0000000b08097899 */ /* 0x000fe400080006ff */
[----:B------:R-:W-:Y:S02]  /*05f0*/  USHF.L.U32 UR8, UR8, 0x1, URZ ;  /* 0x0000000108087899 */ /* 0x000fe400080006ff */
[----:B------:R-:W-:-:S04]  /*0600*/  UIADD3 UR6, UPT, UPT, -UR6, 0x100000, URZ ;  /* 0x0010000006067890 */ /* 0x000fc8000fffe1ff */
[----:B------:R-:W-:Y:S02]  /*0610*/  USHF.L.U32 UR7, UR6, 0xb, URZ ;  /* 0x0000000b06077899 */ /* 0x000fe400080006ff */
[----:B------:R-:W-:Y:S01]  /*0620*/  USHF.L.U32 UR6, UR6, 0x1, URZ ;  /* 0x0000000106067899 */ /* 0x000fe200080006ff */
[----:B------:R-:W-:Y:S01]  /*0630*/  ELECT P0, URZ, PT ;  /* 0x0000000000ff782f */ /* 0x000fe20003800000 */
[----:B---3--:R-:W-:Y:S01]  /*0640*/  ULEA UR4, UR5, UR4, 0x18 ;  /* 0x0000000405047291 */ /* 0x008fe2000f8ec0ff */
[----:B------:R-:W3:Y:S11]  /*0650*/  FENCE.VIEW.ASYNC.S ;  /* 0x00000000000073c6 */ /* 0x000ef60000000000 */
[----:B---3--:R3:W4:Y:S01]  /*0660*/  SYNCS.EXCH.64 URZ, [UR4], UR8 ;  /* 0x0000000804ff75b2 */ /* 0x0087220008000100 */
[----:B------:R3:W1:Y:S01]  /*0670*/  SYNCS.EXCH.64 URZ, [UR4+0x18], UR6 ;  /* 0x0000180604ff75b2 */ /* 0x0006620008000100 */
[----:B------:R3:W1:Y:S01]  /*0680*/  SYNCS.EXCH.64 URZ, [UR4+0x8], UR8 ;  /* 0x0000080804ff75b2 */ /* 0x0006620008000100 */
[----:B------:R3:W1:Y:S01]  /*0690*/  SYNCS.EXCH.64 URZ, [UR4+0x20], UR6 ;  /* 0x0000200604ff75b2 */ /* 0x0006620008000100 */
[----:B------:R3:W1:Y:S01]  /*06a0*/  SYNCS.EXCH.64 URZ, [UR4+0x10], UR8 ;  /* 0x0000100804ff75b2 */ /* 0x0006620008000100 */
[----:B------:R3:W1:Y:S01]  /*06b0*/  SYNCS.EXCH.64 URZ, [UR4+0x28], UR6 ;  /* 0x0000280604ff75b2 */ /* 0x0006620008000100 */
[----:B------:R-:W-:Y:S01]  /*06c0*/  NOP ;  /* 0x0000000000007918 */ /* 0x000fe20000000000 */
.L_x_9:
[----:B------:R-:W2:Y:S01]  /*06d0*/  SHFL.IDX PT, R0, R47, RZ, 0x1f ;  /* 0x00001fff2f007589 */ /* 0x000ea200000e0000 */
[----:B------:R-:W-:Y:S01]  /*06e0*/  NOP ;  /* 0x0000000000007918 */ /* 0x000fe20000000000 */
[----:B--2---:R-:W-:-:S13]  /*06f0*/  ISETP.NE.AND P0, PT, R0, 0x1, PT ;  /* 0x000000010000780c */ /* 0x004fda0003f05270 */
[----:B------:R-:W-:Y:S05]  /*0700*/  @P0 BRA `(.L_x_10) ;  /* 0x0000000000500947 */ /* 0x000fea0003800000 */
[----:B------:R-:W2:Y:S01]  /*0710*/  S2UR UR5, SR_CgaCtaId ;  /* 0x00000000000579c3 */ /* 0x000ea20000008800 */
[----:B---3--:R-:W-:Y:S01]  /*0720*/  UMOV UR4, 0x400 ;  /* 0x0000040000047882 */ /* 0x008fe20000000000 */
        /* <DEDUP_REMOVED lines=9> */
[----:B--2---:R-:W-:Y:S01]  /*07c0*/  ULEA UR4, UR5, UR4, 0x18 ;  /* 0x0000000405047291 */ /* 0x004fe2000f8ec0ff */
[----:B------:R-:W2:Y:S11]  /*07d0*/  FENCE.VIEW.ASYNC.S ;  /* 0x00000000000073c6 */ /* 0x000eb60000000000 */
[----:B--2---:R2:W3:Y:S01]  /*07e0*/  SYNCS.EXCH.64 URZ, [UR4+0x30], UR8 ;  /* 0x0000300804ff75b2 */ /* 0x0044e20008000100 */
[----:B------:R2:W1:Y:S01]  /*07f0*/  SYNCS.EXCH.64 URZ, [UR4+0x48], UR6 ;  /* 0x0000480604ff75b2 */ /* 0x0004620008000100 */
[----:B------:R2:W1:Y:S01]  /*0800*/  SYNCS.EXCH.64 URZ, [UR4+0x38], UR8 ;  /* 0x0000380804ff75b2 */ /* 0x0004620008000100 */
[----:B------:R2:W1:Y:S01]  /*0810*/  SYNCS.EXCH.64 URZ, [UR4+0x50], UR6 ;  /* 0x0000500604ff75b2 */ /* 0x0004620008000100 */
[----:B------:R2:W1:Y:S01]  /*0820*/  SYNCS.EXCH.64 URZ, [UR4+0x40], UR8 ;  /* 0x0000400804ff75b2 */ /* 0x0004620008000100 */
[----:B------:R2:W1:Y:S01]  /*0830*/  SYNCS.EXCH.64 URZ, [UR4+0x58], UR6 ;  /* 0x0000580604ff75b2 */ /* 0x0004620008000100 */
[----:B------:R-:W-:Y:S01]  /*0840*/  NOP ;  /* 0x0000000000007918 */ /* 0x000fe20000000000 */
.L_x_10:
[----:B------:R-:W4:Y:S01]  /*0850*/  SHFL.IDX PT, R0, R47, RZ, 0x1f ;  /* 0x00001fff2f007589 */ /* 0x000f2200000e0000 */
[----:B------:R-:W-:Y:S01]  /*0860*/  NOP ;  /* 0x0000000000007918 */ /* 0x000fe20000000000 */
[----:B----4-:R-:W-:-:S13]  /*0870*/  ISETP.NE.AND P0, PT, R0, 0x3, PT ;  /* 0x000000030000780c */ /* 0x010fda0003f05270 */
[----:B------:R-:W-:Y:S05]  /*0880*/  @P0 BRA `(.L_x_11) ;  /* 0x0000000000300947 */ /* 0x000fea0003800000 */
[----:B------:R-:W4:Y:S01]  /*0890*/  S2UR UR5, SR_CgaCtaId ;  /* 0x00000000000579c3 */ /* 0x000f220000008800 */
[----:B--23--:R-:W-:Y:S01]  /*08a0*/  UMOV UR6, 0x400 ;  /* 0x0000040000067882 */ /* 0x00cfe20000000000 */
[----:B------:R-:W-:Y:S01]  /*08b0*/  UMOV UR4, 0x20 ;  /* 0x0000002000047882 */ /* 0x000fe20000000000 */
[----:B------:R-:W-:Y:S01]  /*08c0*/  ELECT P0, URZ, PT ;  /* 0x0000000000ff782f */ /* 0x000fe20003800000 */
[----:B----4-:R-:W-:Y:S02]  /*08d0*/  ULEA UR6, UR5, UR6, 0x18 ;  /* 0x0000000605067291 */ /* 0x010fe4000f8ec0ff */
[----:B------:R-:W-:-:S04]  /*08e0*/  UIADD3 UR4, UPT, UPT, -UR4, 0x100000, URZ ;  /* 0x0010000004047890 */ /* 0x000fc8000fffe1ff */
[----:B------:R-:W-:Y:S02]  /*08f0*/  USHF.L.U32 UR5, UR4, 0xb, URZ ;  /* 0x0000000b04057899 */ /* 0x000fe400080006ff */
[----:B------:R-:W-:Y:S01]  /*0900*/  USHF.L.U32 UR4, UR4, 0x1, URZ ;  /* 0x0000000104047899 */ /* 0x000fe200080006ff */
[----:B------:R-:W2:Y:S11]  /*0910*/  FENCE.VIEW.ASYNC.S ;  /* 0x00000000000073c6 */ /* 0x000eb60000000000 */
[----:B--2---:R4:W2:Y:S01]  /*0920*/  SYNCS.EXCH.64 URZ, [UR6+0x60], UR4 ;  /* 0x0000600406ff75b2 */ /* 0x0048a20008000100 */
[----:B------:R4:W3:Y:S02]  /*0930*/  SYNCS.EXCH.64 URZ, [UR6+0x68], UR4 ;  /* 0x0000680406ff75b2 */ /* 0x0008e40008000100 */
[----:B----4-:R-:W-:Y:S01]  /*0940*/  NOP ;  /* 0x0000000000007918 */ /* 0x010fe20000000000 */
.L_x_11:
[----:B------:R-:W4:Y:S01]  /*0950*/  SHFL.IDX PT, R0, R47, RZ, 0x1f ;  /* 0x00001fff2f007589 */ /* 0x000f2200000e0000 */
[----:B------:R-:W-:Y:S01]  /*0960*/  NOP ;  /* 0x0000000000007918 */ /* 0x000fe20000000000 */
[----:B----4-:R-:W-:-:S13]  /*0970*/  ISETP.NE.AND P0, PT, R0, 0x4, PT ;  /* 0x000000040000780c */ /* 0x010fda0003f05270 */
[----:B------:R-:W-:Y:S05]  /*0980*/  @P0 BRA `(.L_x_12) ;  /* 0x00000000004c0947 */ /* 0x000fea0003800000 */
[----:B------:R-:W4:Y:S01]  /*0990*/  S2UR UR5, SR_CgaCtaId ;  /* 0x00000000000579c3 */ /* 0x000f220000008800 */
[----:B--23--:R-:W-:Y:S01]  /*09a0*/  UMOV UR4, 0x3a0 ;  /* 0x000003a000047882 */ /* 0x00cfe20000000000 */
[----:B------:R-:W-:Y:S01]  /*09b0*/  UMOV UR6, 0x400 ;  /* 0x0000040000067882 */ /* 0x000fe20000000000 */
[----:B------:R-:W-:Y:S01]  /*09c0*/  USEL UR4, UR4, 0x320, UP3 ;  /* 0x0000032004047887 */ /* 0x000fe20009800000 */
[----:B------:R-:W-:Y:S01]  /*09d0*/  UMOV UR8, 0x1 ;  /* 0x0000000100087882 */ /* 0x000fe20000000000 */
[----:B------:R-:W-:Y:S01]  /*09e0*/  ELECT P0, URZ, PT ;  /* 0x0000000000ff782f */ /* 0x000fe20003800000 */
[----:B------:R-:W-:-:S04]  /*09f0*/  UIADD3 UR8, UPT, UPT, -UR8, 0x100000, URZ ;  /* 0x0010000008087890 */ /* 0x000fc8000fffe1ff */
[----:B------:R-:W-:Y:S02]  /*0a00*/  USHF.L.U32 UR9, UR8, 0xb, URZ ;  /* 0x0000000b08097899 */ /* 0x000fe400080006ff */
[----:B------:R-:W-:Y:S02]  /*0a10*/  USHF.L.U32 UR8, UR8, 0x1, URZ ;  /* 0x0000000108087899 */ /* 0x000fe400080006ff */
[----:B----4-:R-:W-:Y:S02]  /*0a20*/  ULEA UR6, UR5, UR6, 0x18 ;  /* 0x0000000605067291 */ /* 0x010fe4000f8ec0ff */
[----:B------:R-:W-:-:S04]  /*0a30*/  UIADD3 UR4, UPT, UPT, -UR4, 0x100000, URZ ;  /* 0x0010000004047890 */ /* 0x000fc8000fffe1ff */
[----:B------:R-:W-:Y:S02]  /*0a40*/  USHF.L.U32 UR5, UR4, 0xb, URZ ;  /* 0x0000000b04057899 */ /* 0x000fe400080006ff */
[----:B------:R-:W-:Y:S01]  /*0a50*/  USHF.L.U32 UR4, UR4, 0x1, URZ ;  /* 0x0000000104047899 */ /* 0x000fe200080006ff */
[----:B------:R-:W2:Y:S03]  /*0a60*/  FENCE.VIEW.ASYNC.S ;  /* 0x00000000000073c6 */ /* 0x000ea60000000000 */
[----:B--2---:R4:W2:Y:S08]  /*0a70*/  SYNCS.EXCH.64 URZ, [UR6+0x70], UR8 ;  /* 0x0000700806ff75b2 */ /* 0x0048b00008000100 */
[----:B------:R4:W3:Y:S01]  /*0a80*/  SYNCS.EXCH.64 URZ, [UR6+0x80], UR4 ;  /* 0x0000800406ff75b2 */ /* 0x0008e20008000100 */
[----:B------:R4:W1:Y:S01]  /*0a90*/  SYNCS.EXCH.64 URZ, [UR6+0x78], UR8 ;  /* 0x0000780806ff75b2 */ /* 0x0008620008000100 */
[----:B------:R4:W1:Y:S02]  /*0aa0*/  SYNCS.EXCH.64 URZ, [UR6+0x88], UR4 ;  /* 0x0000880406ff75b2 */ /* 0x0008640008000100 */
[----:B----4-:R-:W-:Y:S01]  /*0ab0*/  NOP ;  /* 0x0000000000007918 */ /* 0x010fe20000000000 */
.L_x_12:
[----:B------:R-:W4:Y:S01]  /*0ac0*/  SHFL.IDX PT, R0, R47, RZ, 0x1f ;  /* 0x00001fff2f007589 */ /* 0x000f2200000e0000 */
[----:B------:R-:W-:Y:S01]  /*0ad0*/  NOP ;  /* 0x0000000000007918 */ /* 0x000fe20000000000 */
[----:B----4-:R-:W-:-:S13]  /*0ae0*/  ISETP.NE.AND P0, PT, R0, 0x5, PT ;  /* 0x000000050000780c */ /* 0x010fda0003f05270 */
[----:B------:R-:W-:Y:S05]  /*0af0*/  @P0 BRA `(.L_x_13) ;  /* 0x0000000000580947 */ /* 0x000fea0003800000 */
[----:B------:R-:W4:Y:S01]  /*0b00*/  S2UR UR5, SR_CgaCtaId ;  /* 0x00000000000579c3 */ /* 0x000f220000008800 */
[----:B--23--:R-:W-:Y:S01]  /*0b10*/  UMOV UR4, 0x400 ;  /* 0x0000040000047882 */ /* 0x00cfe20000000000 */
        /* <DEDUP_REMOVED lines=9> */
[----:B----4-:R-:W-:Y:S01]  /*0bb0*/  ULEA UR4, UR5, UR4, 0x18 ;  /* 0x0000000405047291 */ /* 0x010fe2000f8ec0ff */
[----:B------:R-:W2:Y:S11]  /*0bc0*/  FENCE.VIEW.ASYNC.S ;  /* 0x00000000000073c6 */ /* 0x000eb60000000000 */
[----:B--2---:R4:W2:Y:S01]  /*0bd0*/  SYNCS.EXCH.64 URZ, [UR4+0x90], UR6 ;  /* 0x0000900604ff75b2 */ /* 0x0048a20008000100 */
[----:B------:R4:W3:Y:S01]  /*0be0*/  SYNCS.EXCH.64 URZ, [UR4+0xb0], UR8 ;  /* 0x0000b00804ff75b2 */ /* 0x0008e20008000100 */
[----:B------:R4:W1:Y:S01]  /*0bf0*/  SYNCS.EXCH.64 URZ, [UR4+0x98], UR6 ;  /* 0x0000980604ff75b2 */ /* 0x0008620008000100 */
[----:B------:R4:W1:Y:S01]  /*0c00*/  SYNCS.EXCH.64 URZ, [UR4+0xb8], UR8 ;  /* 0x0000b80804ff75b2 */ /* 0x0008620008000100 */
[----:B------:R4:W1:Y:S01]  /*0c10*/  SYNCS.EXCH.64 URZ, [UR4+0xa0], UR6 ;  /* 0x0000a00604ff75b2 */ /* 0x0008620008000100 */
[----:B------:R4:W1:Y:S01]  /*0c20*/  SYNCS.EXCH.64 URZ, [UR4+0xc0], UR8 ;  /* 0x0000c00804ff75b2 */ /* 0x0008620008000100 */
[----:B------:R4:W1:Y:S01]  /*0c30*/  SYNCS.EXCH.64 URZ, [UR4+0xa8], UR6 ;  /* 0x0000a80604ff75b2 */ /* 0x0008620008000100 */
[----:B------:R4:W1:Y:S02]  /*0c40*/  SYNCS.EXCH.64 URZ, [UR4+0xc8], UR8 ;  /* 0x0000c80804ff75b2 */ /* 0x0008640008000100 */
[----:B----4-:R-:W-:Y:S01]  /*0c50*/  NOP ;  /* 0x0000000000007918 */ /* 0x010fe20000000000 */
.L_x_13:
[----:B------:R-:W4:Y:S01]  /*0c60*/  SHFL.IDX PT, R0, R47, RZ, 0x1f ;  /* 0x00001fff2f007589 */ /* 0x000f2200000e0000 */
[----:B------:R-:W-:Y:S01]  /*0c70*/  ISETP.NE.OR P1, PT, RZ, UR13, !P1 ;  /* 0x0000000dff007c0c */ /* 0x000fe2000cf25670 */
[----:B------:R-:W-:Y:S01]  /*0c80*/  NOP ;  /* 0x0000000000007918 */ /* 0x000fe20000000000 */
[----:B----4-:R-:W-:-:S13]  /*0c90*/  ISETP.NE.AND P0, PT, R0, 0x3, PT ;  /* 0x000000030000780c */ /* 0x010fda0003f05270 */
[----:B------:R-:W-:Y:S05]  /*0ca0*/  @P0 BRA `(.L_x_14) ;  /* 0x0000000000380947 */ /* 0x000fea0003800000 */
[----:B------:R-:W4:Y:S01]  /*0cb0*/  S2UR UR5, SR_CgaCtaId ;  /* 0x00000000000579c3 */ /* 0x000f220000008800 */
[----:B--23--:R-:W-:Y:S01]  /*0cc0*/  UMOV UR4, 0x400 ;  /* 0x0000040000047882 */ /* 0x00cfe20000000000 */
[----:B------:R-:W-:Y:S01]  /*0cd0*/  UMOV UR6, 0x20 ;  /* 0x0000002000067882 */ /* 0x000fe20000000000 */
[----:B------:R-:W-:Y:S01]  /*0ce0*/  ELECT P0, URZ, PT ;  /* 0x0000000000ff782f */ /* 0x000fe20003800000 */
[----:B------:R-:W-:-:S04]  /*0cf0*/  UIADD3 UR6, UPT, UPT, -UR6, 0x100000, URZ ;  /* 0x0010000006067890 */ /* 0x000fc8000fffe1ff */
[----:B------:R-:W-:Y:S02]  /*0d00*/  USHF.L.U32 UR7, UR6, 0xb, URZ ;  /* 0x0000000b06077899 */ /* 0x000fe400080006ff */
[----:B------:R-:W-:Y:S02]  /*0d10*/  USHF.L.U32 UR6, UR6, 0x1, URZ ;  /* 0x0000000106067899 */ /* 0x000fe400080006ff */
[----:B----4-:R-:W-:Y:S01]  /*0d20*/  ULEA UR4, UR5, UR4, 0x18 ;  /* 0x0000000405047291 */ /* 0x010fe2000f8ec0ff */
[----:B------:R-:W2:Y:S11]  /*0d30*/  FENCE.VIEW.ASYNC.S ;  /* 0x00000000000073c6 */ /* 0x000eb60000000000 */
[----:B--2---:R4:W2:Y:S01]  /*0d40*/  SYNCS.EXCH.64 URZ, [UR4+0xd0], UR6 ;  /* 0x0000d00604ff75b2 */ /* 0x0048a20008000100 */
[----:B------:R4:W3:Y:S01]  /*0d50*/  SYNCS.EXCH.64 URZ, [UR4+0xe0], UR6 ;  /* 0x0000e00604ff75b2 */ /* 0x0008e20008000100 */
[----:B------:R4:W1:Y:S01]  /*0d60*/  SYNCS.EXCH.64 URZ, [UR4+0xd8], UR6 ;  /* 0x0000d80604ff75b2 */ /* 0x0008620008000100 */
[----:B------:R4:W1:Y:S02]  /*0d70*/  SYNCS.EXCH.64 URZ, [UR4+0xe8], UR6 ;  /* 0x0000e80604ff75b2 */ /* 0x0008640008000100 */
[----:B----4-:R-:W-:Y:S01]  /*0d80*/  NOP ;  /* 0x0000000000007918 */ /* 0x010fe20000000000 */
.L_x_14:
[----:B--23--:R-:W2:Y:S01]  /*0d90*/  S2UR UR7, SR_CgaCtaId ;  /* 0x00000000000779c3 */ /* 0x00cea20000008800 */
[----:B------:R-:W-:Y:S01]  /*0da0*/  VOTEU.ALL UP0, P1 ;  /* 0x0000000000ff7886 */ /* 0x000fe20000800000 */
[----:B------:R-:W-:Y:S01]  /*0db0*/  UMOV UR4, 0x20 ;  /* 0x0000002000047882 */ /* 0x000fe20000000000 */
[----:B------:R-:W-:Y:S01]  /*0dc0*/  NOP ;  /* 0x0000000000007918 */ /* 0x000fe20000000000 */
[----:B------:R-:W-:Y:S01]  /*0dd0*/  LOP3.LUT R3, R58, 0x1f, RZ, 0xc0, !PT ;  /* 0x0000001f3a037812 */ /* 0x000fe200078ec0ff */
[----:B------:R-:W-:Y:S01]  /*0de0*/  UISETP.NE.AND UP4, UPT, UR13, URZ, UPT ;  /* 0x000000ff0d00728c */ /* 0x000fe2000bf85270 */
[----:B------:R-:W-:Y:S01]  /*0df0*/  @!UP0 UMOV UR6, 0x400 ;  /* 0x0000040000068882 */ /* 0x000fe20000000000 */
[----:B------:R-:W-:-:S04]  /*0e00*/  @!UP0 UIADD3 UR4, UPT, UPT, -UR4, 0x100000, URZ ;  /* 0x0010000004048890 */ /* 0x000fc8000fffe1ff */
[----:B------:R-:W-:Y:S02]  /*0e10*/  @!UP0 USHF.L.U32 UR5, UR4, 0xb, URZ ;  /* 0x0000000b04058899 */ /* 0x000fe400080006ff */
[----:B------:R-:W-:Y:S02]  /*0e20*/  @!UP0 USHF.L.U32 UR4, UR4, 0x1, URZ ;  /* 0x0000000104048899 */ /* 0x000fe400080006ff */
[----:B--2---:R-:W-:Y:S01]  /*0e30*/  @!UP0 ULEA UR6, UR7, UR6, 0x18 ;  /* 0x0000000607068291 */ /* 0x004fe2000f8ec0ff */
[----:B------:R-:W2:Y:S01]  /*0e40*/  LDCU UR7, c[0x0][0x36c] ;  /* 0x00006d80ff0777ac */ /* 0x000ea20008000800 */
[----:B------:R-:W-:Y:S01]  /*0e50*/  VOTEU.ALL UP0, P1 ;  /* 0x0000000000ff7886 */ /* 0x000fe20000800000 */
[----:B------:R-:W3:Y:S09]  /*0e60*/  FENCE.VIEW.ASYNC.S ;  /* 0x00000000000073c6 */ /* 0x000ef20000000000 */
[----:B---3--:R3:W4:Y:S01]  /*0e70*/  @!UP0 SYNCS.EXCH.64 URZ, [UR6+0xf0], UR4 ;  /* 0x0000f00406ff85b2 */ /* 0x0087220008000100 */
[----:B--2---:R-:W-:-:S09]  /*0e80*/  UISETP.EQ.U32.AND UP5, UPT, UR7, 0x1, UPT ;  /* 0x000000010700788c */ /* 0x004fd2000bfa2070 */
[----:B---3--:R-:W-:Y:S05]  /*0e90*/  BRA.U !UP5, `(.L_x_15) ;  /* 0x000000010d087547 */ /* 0x008fea000b800000 */
[----:B-1--4-:R-:W-:Y:S01]  /*0ea0*/  UCGABAR_ARV ;  /* 0x00000000000079c7 */ /* 0x012fe20008000000 */
[----:B------:R-:W-:Y:S05]  /*0eb0*/  BRA `(.L_x_16) ;  /* 0x0000000000047947 */ /* 0x000fea0003800000 */
.L_x_15:
[----:B-1--4-:R-:W-:Y:S01]  /*0ec0*/  NOP ;  /* 0x0000000000007918 */ /* 0x012fe20000000000 */
.L_x_16:
[----:B------:R-:W1:Y:S01]  /*0ed0*/  S2UR UR19, SR_CTAID.X ;  /* 0x00000000001379c3 */ /* 0x000e620000002500 */
[----:B------:R-:W-:-:S05]  /*0ee0*/  CS2R.32 R51, SR_CgaSize ;  /* 0x0000000000337805 */ /* 0x000fca0000008a00 */
[----:B------:R-:W-:-:S05]  /*0ef0*/  IMAD R51, R51, -0xa0, RZ ;  /* 0xffffff6033337824 */ /* 0x000fca00078e02ff */
[----:B------:R-:W-:-:S14]  /*0f00*/  R2UR UR5, R51 ;  /* 0x00000000330572ca */ /* 0x000fdc00000e0000 */
[----:B------:R-:W2:Y:S01]  /*0f10*/  LDCU UR5, c[0x0][UR5+0x2b0] ;  /* 0x00005600050577ac */ /* 0x000ea20008000800 */
[----:B------:R-:W-:-:S05]  /*0f20*/  CS2R.32 R51, SR_CgaSize ;  /* 0x0000000000337805 */ /* 0x000fca0000008a00 */
[----:B------:R-:W-:-:S05]  /*0f30*/  IMAD R51, R51, -0xa0, RZ ;  /* 0xffffff6033337824 */ /* 0x000fca00078e02ff */
[----:B------:R-:W-:-:S14]  /*0f40*/  R2UR UR4, R51 ;  /* 0x00000000330472ca */ /* 0x000fdc00000e0000 */
[----:B------:R-:W3:Y:S01]  /*0f50*/  LDCU UR4, c[0x0][UR4+0x2b4] ;  /* 0x00005680040477ac */ /* 0x000ee20008000800 */
[----:B------:R-:W4:Y:S01]  /*0f60*/  S2UR UR7, SR_CTAID.Y ;  /* 0x00000000000779c3 */ /* 0x000f220000002600 */
[----:B------:R-:W-:-:S05]  /*0f70*/  CS2R.32 R51, SR_CgaSize ;  /* 0x0000000000337805 */ /* 0x000fca0000008a00 */
[----:B------:R-:W-:-:S05]  /*0f80*/  IMAD R51, R51, -0xa0, RZ ;  /* 0xffffff6033337824 */ /* 0x000fca00078e02ff */
[----:B------:R-:W-:-:S14]  /*0f90*/  R2UR UR8, R51 ;  /* 0x00000000330872ca */ /* 0x000fdc00000e0000 */
[----:B------:R-:W3:Y:S01]  /*0fa0*/  LDCU UR8, c[0x0][UR8+0x2a0] ;  /* 0x00005400080877ac */ /* 0x000ee20008000800 */
[----:B------:R-:W-:-:S05]  /*0fb0*/  CS2R.32 R51, SR_CgaSize ;  /* 0x0000000000337805 */ /* 0x000fca0000008a00 */
[----:B------:R-:W-:-:S05]  /*0fc0*/  IMAD R51, R51, -0xa0, RZ ;  /* 0xffffff6033337824 */ /* 0x000fca00078e02ff */
[----:B------:R-:W-:-:S14]  /*0fd0*/  R2UR UR9, R51 ;  /* 0x00000000330972ca */ /* 0x000fdc00000e0000 */
[----:B------:R-:W3:Y:S01]  /*0fe0*/  LDCU UR9, c[0x0][UR9+0x2a4] ;  /* 0x00005480090977ac */ /* 0x000ee20008000800 */
[----:B------:R-:W3:Y:S01]  /*0ff0*/  S2UR UR10, SR_CgaCtaId ;  /* 0x00000000000a79c3 */ /* 0x000ee20000008800 */
[----:B------:R-:W-:Y:S01]  /*1000*/  UISETP.GT.U32.AND UP0, UPT, UR46, 0xffff, UPT ;  /* 0x0000ffff2e00788c */ /* 0x000fe2000bf04070 */
[----:B------:R-:W3:Y:S01]  /*1010*/  LDCU UR18, c[0x0][0xb24] ;  /* 0x00016480ff1277ac */ /* 0x000ee20008000800 */
[----:B------:R-:W-:Y:S01]  /*1020*/  UMOV UR29, 0x5 ;  /* 0x00000005001d7882 */ /* 0x000fe20000000000 */
[----:B-1----:R-:W-:-:S04]  /*1030*/  I2FP.F32.U32 R2, UR19 ;  /* 0x0000001300027c45 */ /* 0x002fc80008201000 */
[----:B------:R-:W1:Y:S01]  /*1040*/  S2UR UR36, SR_CTAID.Z ;  /* 0x00000000002479c3 */ /* 0x000e620000002700 */
[----:B------:R-:W1:Y:S01]  /*1050*/  LDCU UR42, c[0x0][0xb24] ;  /* 0x00016480ff2a77ac */ /* 0x000e620008000800 */
[----:B--2---:R-:W-:Y:S01]  /*1060*/  FMUL R2, R2, UR5 ;  /* 0x0000000502027c20 */ /* 0x004fe20008400000 */
[----:B------:R-:W-:Y:S01]  /*1070*/  USEL UR5, UR46, 0xffff, !UP0 ;  /* 0x0000ffff2e057887 */ /* 0x000fe2000c000000 */
[----:B----4-:R-:W-:Y:S01]  /*1080*/  I2FP.F32.U32 R0, UR7 ;  /* 0x0000000700007c45 */ /* 0x010fe20008201000 */
[----:B------:R-:W2:Y:S03]  /*1090*/  LDCU UR27, c[0x0][0xb30] ;  /* 0x00016600ff1b77ac */ /* 0x000ea60008000800 */
[----:B------:R-:W4:Y:S01]  /*10a0*/  F2I.U32.TRUNC.NTZ R2, R2 ;  /* 0x0000000200027305 */ /* 0x000f22000020f000 */
[----:B---3--:R-:W-:Y:S01]  /*10b0*/  FMUL R0, R0, UR4 ;  /* 0x0000000400007c20 */ /* 0x008fe20008400000 */
[----:B------:R-:W-:-:S02]  /*10c0*/  ULOP3.LUT UR24, UR5, 0xffff, URZ, 0xc0, !UPT ;  /* 0x0000ffff05187892 */ /* 0x000fc4000f8ec0ff */
[----:B------:R-:W-:Y:S02]  /*10d0*/  USHF.L.U32 UR28, UR10, 0xa, URZ ;  /* 0x0000000a0a1c7899 */ /* 0x000fe400080006ff */
[----:B------:R-:W-:Y:S02]  /*10e0*/  UISETP.GE.AND UP2, UPT, UR18, 0x1, UPT ;  /* 0x000000011200788c */ /* 0x000fe4000bf46270 */
[----:B------:R-:W3:Y:S01]  /*10f0*/  F2I.U32.TRUNC.NTZ R0, R0 ;  /* 0x0000000000007305 */ /* 0x000ee2000020f000 */
[----:B------:R-:W-:Y:S01]  /*1100*/  UMOV UR25, UR7 ;  /* 0x0000000700197c82 */ /* 0x000fe20008000000 */
[----:B------:R-:W-:Y:S01]  /*1110*/  UMOV UR20, UR19 ;  /* 0x0000001300147c82 */ /* 0x000fe20008000000 */
[----:B----4-:R-:W-:Y:S02]  /*1120*/  R2UR UR4, R2 ;  /* 0x00000000020472ca */ /* 0x010fe400000e0000 */
[----:B------:R-:W-:Y:S02]  /*1130*/  PRMT R2, RZ, 0x7610, R2 ;  /* 0x00007610ff027816 */ /* 0x000fe40000000002 */
[----:B---3--:R-:W-:-:S02]  /*1140*/  R2UR UR6, R0 ;  /* 0x00000000000672ca */ /* 0x008fc400000e0000 */
[----:B------:R-:W-:-:S07]  /*1150*/  PRMT R0, RZ, 0x7610, R0 ;  /* 0x00007610ff007816 */ /* 0x000fce0000000000 */
[----:B------:R-:W-:-:S04]  /*1160*/  UIADD3 UR5, UPT, UPT, -UR4, URZ, URZ ;  /* 0x000000ff04057290 */ /* 0x000fc8000fffe1ff */
[----:B------:R-:W-:Y:S02]  /*1170*/  UIMAD UR5, UR8, UR5, UR19 ;  /* 0x00000005080572a4 */ /* 0x000fe4000f8e0213 */
[----:B------:R-:W-:-:S04]  /*1180*/  UIADD3 UR4, UPT, UPT, -UR6, URZ, URZ ;  /* 0x000000ff06047290 */ /* 0x000fc8000fffe1ff */
[----:B------:R-:W-:Y:S01]  /*1190*/  IMAD.U32 R51, RZ, RZ, UR5 ;  /* 0x00000005ff337e24 */ /* 0x000fe2000f8e00ff */
[----:B------:R-:W-:-:S06]  /*11a0*/  UIMAD UR4, UR9, UR4, UR7 ;  /* 0x00000004090472a4 */ /* 0x000fcc000f8e0207 */
[----:B------:R-:W-:Y:S01]  /*11b0*/  IMAD.U32 R50, RZ, RZ, UR4 ;  /* 0x00000004ff327e24 */ /* 0x000fe2000f8e00ff */
[----:B-12---:R-:W-:Y:S06]  /*11c0*/  BRA.U UP4, `(.L_x_17) ;  /* 0x0000000104447547 */ /* 0x006fec000b800000 */
[----:B------:R-:W-:Y:S02]  /*11d0*/  R2UR UR4, R51 ;  /* 0x00000000330472ca */ /* 0x000fe400000e0000 */
[----:B------:R-:W-:-:S11]  /*11e0*/  R2UR UR8, R50 ;  /* 0x00000000320872ca */ /* 0x000fd600000e0000 */
[----:B------:R-:W-:Y:S02]  /*11f0*/  UISETP.GT.U32.AND UP0, UPT, UR4, 0x1, UPT ;  /* 0x000000010400788c */ /* 0x000fe4000bf04070 */
[----:B------:R-:W-:Y:S02]  /*1200*/  ULOP3.LUT UR4, UR4, 0xfffffffe, URZ, 0xc0, !UPT ;  /* 0xfffffffe04047892 */ /* 0x000fe4000f8ec0ff */
[----:B------:R-:W-:Y:S02]  /*1210*/  UISETP.NE.AND UP1, UPT, UR8, URZ, UP0 ;  /* 0x000000ff0800728c */ /* 0x000fe40008725270 */
[----:B------:R-:W-:Y:S02]  /*1220*/  UISETP.NE.AND UP0, UPT, UR8, 0x1, UP0 ;  /* 0x000000010800788c */ /* 0x000fe40008705270 */
[----:B------:R-:W-:Y:S02]  /*1230*/  USEL UR7, URZ, 0x1, UP1 ;  /* 0x00000001ff077887 */ /* 0x000fe40008800000 */
[----:B------:R-:W-:-:S02]  /*1240*/  USEL UR6, URZ, 0x4, UP0 ;  /* 0x00000004ff067887 */ /* 0x000fc40008000000 */
[----:B------:R-:W-:Y:S02]  /*1250*/  USEL UR5, URZ, 0x2, UP1 ;  /* 0x00000002ff057887 */ /* 0x000fe40008800000 */
[----:B------:R-:W-:Y:S02]  /*1260*/  ULEA UR4, UR8, UR4, 0x1 ;  /* 0x0000000408047291 */ /* 0x000fe4000f8e08ff */
[----:B------:R-:W-:Y:S02]  /*1270*/  USEL UR8, URZ, 0x8, UP0 ;  /* 0x00000008ff087887 */ /* 0x000fe40008000000 */
[----:B------:R-:W-:-:S03]  /*1280*/  UIADD3 UR5, UPT, UPT, UR5, UR6, UR7 ;  /* 0x0000000605057290 */ /* 0x000fc6000fffe007 */
[----:B------:R-:W-:Y:S01]  /*1290*/  UMOV UR6, 0x3 ;  /* 0x0000000300067882 */ /* 0x000fe20000000000 */
[----:B------:R-:W-:Y:S02]  /*12a0*/  UIADD3 UR5, UPT, UPT, UR5, UR8, URZ ;  /* 0x0000000805057290 */ /* 0x000fe4000fffe0ff */
[----:B------:R-:W-:-:S04]  /*12b0*/  USHF.L.U32 UR4, UR6, UR4, URZ ;  /* 0x0000000406047299 */ /* 0x000fc800080006ff */
[----:B------:R-:W-:Y:S02]  /*12c0*/  IMAD.U32 R2, RZ, RZ, UR5 ;  /* 0x00000005ff027e24 */ /* 0x000fe4000f8e00ff */
[----:B------:R-:W-:Y:S02]  /*12d0*/  IMAD.U32 R0, RZ, RZ, UR4 ;  /* 0x00000004ff007e24 */ /* 0x000fe4000f8e00ff */
.L_x_17:
[----:B------:R-:W-:Y:S05]  /*12e0*/  BRA.U !UP2, `(.L_x_18) ;  /* 0x000000010ad07547 */ /* 0x000fea000b800000 */
[----:B------:R-:W1:Y:S01]  /*12f0*/  LDCU.128 UR20, c[0x0][0xb10] ;  /* 0x00016200ff1477ac */ /* 0x000e620008000c00 */
[----:B------:R-:W2:Y:S01]  /*1300*/  LDCU UR12, c[0x0][0x370] ;  /* 0x00006e00ff0c77ac */ /* 0x000ea20008000800 */
[----:B------:R-:W3:Y:S01]  /*1310*/  LDCU UR5, c[0x0][0x374] ;  /* 0x00006e80ff0577ac */ /* 0x000ee20008000800 */
[----:B------:R-:W4:Y:S01]  /*1320*/  LDCU UR26, c[0x0][0xb0c] ;  /* 0x00016180ff1a77ac */ /* 0x000f220008000800 */
[----:B------:R-:W4:Y:S01]  /*1330*/  LDCU UR4, c[0x0][0xb20] ;  /* 0x00016400ff0477ac */ /* 0x000f220008000800 */
[----:B------:R-:W4:Y:S01]  /*1340*/  LDCU.64 UR16, c[0x0][0xb28] ;  /* 0x00016500ff1077ac */ /* 0x000f220008000a00 */
[----:B-1----:R-:W-:Y:S02]  /*1350*/  UISETP.NE.AND UP0, UPT, UR22, 0x1, UPT ;  /* 0x000000011600788c */ /* 0x002fe4000bf05270 */
[----:B---3--:R-:W-:Y:S02]  /*1360*/  UIMAD.WIDE.U32 UR6, UR5, UR23, URZ ;  /* 0x00000017050672a5 */ /* 0x008fe4000f8e00ff */
[----:B--2---:R-:W-:-:S02]  /*1370*/  UIMAD.WIDE.U32 UR8, UR12, UR20, URZ ;  /* 0x000000140c0872a5 */ /* 0x004fc4000f8e00ff */
[----:B----4-:R-:W-:Y:S02]  /*1380*/  UISETP.NE.AND UP1, UPT, UR26, 0x1, UPT ;  /* 0x000000011a00788c */ /* 0x010fe4000bf25270 */
[----:B------:R-:W-:Y:S01]  /*1390*/  UISETP.NE.AND UP2, UPT, UR18, 0x1, UPT ;  /* 0x000000011200788c */ /* 0x000fe2000bf45270 */
[----:B------:R-:W-:Y:S02]  /*13a0*/  UMOV UR6, UR7 ;  /* 0x0000000700067c82 */ /* 0x000fe40008000000 */
[----:B------:R-:W-:Y:S01]  /*13b0*/  UMOV UR8, UR9 ;  /* 0x0000000900087c82 */ /* 0x000fe20008000000 */
[----:B------:R-:W-:Y:S02]  /*13c0*/  @UP0 USHF.R.U32.HI UR5, URZ, UR4, UR6 ;  /* 0x00000004ff050299 */ /* 0x000fe40008011606 */
[----:B------:R-:W-:Y:S02]  /*13d0*/  UIMAD.WIDE.U32 UR14, UR25, UR23, URZ ;  /* 0x00000017190e72a5 */ /* 0x000fe4000f8e00ff */
[----:B------:R-:W-:-:S02]  /*13e0*/  UIMAD.WIDE.U32 UR6, UR5, UR16, URZ ;  /* 0x00000010050672a5 */ /* 0x000fc4000f8e00ff */
[----:B------:R-:W-:Y:S02]  /*13f0*/  @UP1 USHF.R.U32.HI UR12, URZ, UR21, UR8 ;  /* 0x00000015ff0c1299 */ /* 0x000fe40008011608 */
[----:B------:R-:W-:Y:S02]  /*1400*/  UIMAD.WIDE.U32 UR10, UR19, UR20, URZ ;  /* 0x00000014130a72a5 */ /* 0x000fe4000f8e00ff */
[----:B------:R-:W-:Y:S01]  /*1410*/  UIMAD.WIDE.U32 UR8, UR12, UR16, URZ ;  /* 0x000000100c0872a5 */ /* 0x000fe2000f8e00ff */
[----:B------:R-:W-:Y:S01]  /*1420*/  UMOV UR14, UR15 ;  /* 0x0000000f000e7c82 */ /* 0x000fe20008000000 */
[----:B------:R-:W-:Y:S01]  /*1430*/  UMOV UR6, UR7 ;  /* 0x0000000700067c82 */ /* 0x000fe20008000000 */
[----:B------:R-:W-:Y:S02]  /*1440*/  USHF.R.U32.HI UR14, URZ, UR4, UR14 ;  /* 0x00000004ff0e7299 */ /* 0x000fe4000801160e */
[----:B------:R-:W-:Y:S01]  /*1450*/  @UP2 USHF.R.U32.HI UR5, URZ, UR17, UR6 ;  /* 0x00000011ff052299 */ /* 0x000fe20008011606 */
[----:B------:R-:W-:-:S02]  /*1460*/  UMOV UR10, UR11 ;  /* 0x0000000b000a7c82 */ /* 0x000fc40008000000 */
[----:B------:R-:W-:Y:S01]  /*1470*/  UMOV UR6, UR9 ;  /* 0x0000000900067c82 */ /* 0x000fe20008000000 */
[----:B------:R-:W-:Y:S02]  /*1480*/  USHF.R.U32.HI UR10, URZ, UR21, UR10 ;  /* 0x00000015ff0a7299 */ /* 0x000fe4000801160a */
[----:B------:R-:W-:Y:S02]  /*1490*/  @UP2 USHF.R.U32.HI UR12, URZ, UR17, UR6 ;  /* 0x00000011ff0c2299 */ /* 0x000fe40008011606 */
[----:B------:R-:W-:Y:S02]  /*14a0*/  USEL UR4, UR25, UR14, !UP0 ;  /* 0x0000000e19047287 */ /* 0x000fe4000c000000 */
[----:B------:R-:W-:Y:S02]  /*14b0*/  UIMAD UR6, UR5, UR18, URZ ;  /* 0x00000012050672a4 */ /* 0x000fe4000f8e02ff */
[----:B------:R-:W-:Y:S02]  /*14c0*/  USEL UR5, UR19, UR10, !UP1 ;  /* 0x0000000a13057287 */ /* 0x000fe4000c800000 */
[----:B------:R-:W-:-:S02]  /*14d0*/  UIMAD UR8, UR12, UR18, URZ ;  /* 0x000000120c0872a4 */ /* 0x000fc4000f8e02ff */
[----:B------:R-:W-:Y:S02]  /*14e0*/  UISETP.GE.AND UP0, UPT, UR4, UR6, UPT ;  /* 0x000000060400728c */ /* 0x000fe4000bf06270 */
[----:B------:R-:W-:Y:S02]  /*14f0*/  UIMAD.WIDE.U32 UR6, UR4, UR16, URZ ;  /* 0x00000010040672a5 */ /* 0x000fe4000f8e00ff */
[----:B------:R-:W-:Y:S02]  /*1500*/  UISETP.GE.OR UP0, UPT, UR5, UR8, UP0 ;  /* 0x000000080500728c */ /* 0x000fe40008706670 */
[----:B------:R-:W-:Y:S02]  /*1510*/  UIMAD.WIDE.U32 UR8, UR5, UR16, URZ ;  /* 0x00000010050872a5 */ /* 0x000fe4000f8e00ff */
[----:B------:R-:W-:Y:S02]  /*1520*/  USHF.R.U32.HI UR7, URZ, UR17, UR7 ;  /* 0x00000011ff077299 */ /* 0x000fe40008011607 */
[----:B------:R-:W-:-:S02]  /*1530*/  UIADD3 UR10, UPT, UPT, -UR4, URZ, URZ ;  /* 0x000000ff040a7290 */ /* 0x000fc4000fffe1ff */
[----:B------:R-:W-:Y:S02]  /*1540*/  USEL UR7, UR4, UR7, !UP2 ;  /* 0x0000000704077287 */ /* 0x000fe4000d000000 */
[----:B------:R-:W-:Y:S01]  /*1550*/  UIADD3 UR20, UPT, UPT, -UR5, URZ, URZ ;  /* 0x000000ff05147290 */ /* 0x000fe2000fffe1ff */
[----:B------:R-:W-:Y:S01]  /*1560*/  @!UP0 UMOV UR6, UR9 ;  /* 0x0000000900068c82 */ /* 0x000fe20008000000 */
[----:B------:R-:W-:Y:S02]  /*1570*/  UIADD3 UR8, UPT, UPT, -UR7, URZ, URZ ;  /* 0x000000ff07087290 */ /* 0x000fe4000fffe1ff */
[----:B------:R-:W-:Y:S02]  /*1580*/  @!UP0 USHF.R.U32.HI UR6, URZ, UR17, UR6 ;  /* 0x00000011ff068299 */ /* 0x000fe40008011606 */
[----:B------:R-:W-:Y:S02]  /*1590*/  UIMAD UR8, UR18, UR8, UR4 ;  /* 0x00000008120872a4 */ /* 0x000fe4000f8e0204 */
[----:B------:R-:W-:-:S02]  /*15a0*/  @!UP0 USEL UR6, UR5, UR6, !UP2 ;  /* 0x0000000605068287 */ /* 0x000fc4000d000000 */
[----:B------:R-:W-:Y:S02]  /*15b0*/  UIMAD UR25, UR22, UR10, UR25 ;  /* 0x0000000a161972a4 */ /* 0x000fe4000f8e0219 */
[----:B------:R-:W-:Y:S02]  /*15c0*/  @!UP0 UIADD3 UR7, UPT, UPT, UR7, -UR6, URZ ;  /* 0x8000000607078290 */ /* 0x000fe4000fffe0ff */
[----:B------:R-:W-:Y:S02]  /*15d0*/  @!UP0 UIMAD UR6, UR8, UR12, UR6 ;  /* 0x0000000c080682a4 */ /* 0x000fe4000f8e0206 */
[----:B------:R-:W-:Y:S02]  /*15e0*/  @!UP0 UIMAD UR4, UR7, UR18, UR5 ;  /* 0x00000012070482a4 */ /* 0x000fe4000f8e0205 */
[----:B------:R-:W-:Y:S02]  /*15f0*/  UIMAD UR20, UR26, UR20, UR19 ;  /* 0x000000141a1472a4 */ /* 0x000fe4000f8e0213 */
[----:B------:R-:W-:Y:S01]  /*1600*/  UIMAD UR25, UR4, UR22, UR25 ;  /* 0x00000016041972a4 */ /* 0x000fe2000f8e0219 */
[----:B------:R-:W-:-:S02]  /*1610*/  @!UP0 UMOV UR5, UR6 ;  /* 0x0000000600058c82 */ /* 0x000fc40008000000 */
[----:B------:R-:W-:-:S12]  /*1620*/  UIMAD UR20, UR5, UR26, UR20 ;  /* 0x0000001a051472a4 */ /* 0x000fd8000f8e0214 */
.L_x_18:
[----:B------:R-:W-:Y:S02]  /*1630*/  UISETP.NE.AND UP1, UPT, UR27, 0x1, UPT ;  /* 0x000000011b00788c */ /* 0x000fe4000bf25270 */
[----:B------:R-:W-:Y:S02]  /*1640*/  UISETP.NE.AND UP0, UPT, UR13, 0x2, UPT ;  /* 0x000000020d00788c */ /* 0x000fe4000bf05270 */
[----:B------:R-:W-:Y:S02]  /*1650*/  ULOP3.LUT UR28, UR28, 0x800, URZ, 0xc0, !UPT ;  /* 0x000008001c1c7892 */ /* 0x000fe4000f8ec0ff */
[----:B------:R-:W-:-:S03]  /*1660*/  USHF.L.U32 UR24, UR29, UR24, URZ ;  /* 0x000000181d187299 */ /* 0x000fc600080006ff */
[----:B------:R-:W-:Y:S09]  /*1670*/  BRA.U UP1, `(.L_x_19) ;  /* 0x0000000101447547 */ /* 0x000ff2000b800000 */
[----:B------:R-:W1:Y:S01]  /*1680*/  LDCU.128 UR8, c[0x0][0xb10] ;  /* 0x00016200ff0877ac */ /* 0x000e620008000c00 */
[----:B------:R-:W2:Y:S01]  /*1690*/  LDCU UR12, c[0x0][0xb0c] ;  /* 0x00016180ff0c77ac */ /* 0x000ea20008000800 */
[----:B------:R-:W3:Y:S01]  /*16a0*/  LDCU UR14, c[0x0][0xb20] ;  /* 0x00016400ff0e77ac */ /* 0x000ee20008000800 */
[----:B-1----:R-:W-:Y:S02]  /*16b0*/  UIMAD.WIDE.U32 UR6, UR20, UR8, URZ ;  /* 0x00000008140672a5 */ /* 0x002fe4000f8e00ff */
[----:B------:R-:W-:Y:S02]  /*16c0*/  UIMAD.WIDE.U32 UR4, UR25, UR11, URZ ;  /* 0x0000000b190472a5 */ /* 0x000fe4000f8e00ff */
[----:B--2---:R-:W-:Y:S02]  /*16d0*/  UISETP.NE.AND UP2, UPT, UR12, 0x1, UPT ;  /* 0x000000010c00788c */ /* 0x004fe4000bf45270 */
[----:B------:R-:W-:Y:S01]  /*16e0*/  UISETP.NE.AND UP1, UPT, UR10, 0x1, UPT ;  /* 0x000000010a00788c */ /* 0x000fe2000bf25270 */
[----:B------:R-:W-:-:S02]  /*16f0*/  UMOV UR6, UR7 ;  /* 0x0000000700067c82 */ /* 0x000fc40008000000 */
[----:B------:R-:W-:Y:S01]  /*1700*/  UMOV UR4, UR5 ;  /* 0x0000000500047c82 */ /* 0x000fe20008000000 */
[----:B------:R-:W-:Y:S02]  /*1710*/  USHF.R.U32.HI UR6, URZ, UR9, UR6 ;  /* 0x00000009ff067299 */ /* 0x000fe40008011606 */
[----:B---3--:R-:W-:Y:S02]  /*1720*/  USHF.R.U32.HI UR4, URZ, UR14, UR4 ;  /* 0x0000000eff047299 */ /* 0x008fe40008011604 */
[----:B------:R-:W-:Y:S02]  /*1730*/  USEL UR5, UR20, UR6, !UP2 ;  /* 0x0000000614057287 */ /* 0x000fe4000d000000 */
[----:B------:R-:W-:-:S04]  /*1740*/  USEL UR4, UR25, UR4, !UP1 ;  /* 0x0000000419047287 */ /* 0x000fc8000c800000 */
[----:B------:R-:W-:Y:S02]  /*1750*/  UIADD3 UR6, UPT, UPT, -UR4, UR5, URZ ;  /* 0x0000000504067290 */ /* 0x000fe4000fffe1ff */
[----:B------:R-:W-:Y:S02]  /*1760*/  UIADD3 UR4, UPT, UPT, UR4, -UR5, URZ ;  /* 0x8000000504047290 */ /* 0x000fe4000fffe0ff */
[----:B------:R-:W-:Y:S02]  /*1770*/  UIMAD UR25, UR6, UR10, UR25 ;  /* 0x0000000a061972a4 */ /* 0x000fe4000f8e0219 */
[----:B------:R-:W-:-:S12]  /*1780*/  UIMAD UR20, UR4, UR12, UR20 ;  /* 0x0000000c041472a4 */ /* 0x000fd8000f8e0214 */
.L_x_19:
[----:B------:R-:W-:Y:S05]  /*1790*/  BRA.U !UP5, `(.L_x_20) ;  /* 0x000000010d0c7547 */ /* 0x000fea000b800000 */
[----:B------:R-:W-:Y:S01]  /*17a0*/  UCGABAR_WAIT ;  /* 0x0000000000007dc7 */ /* 0x000fe20008000000 */
[----:B------:R-:W-:Y:S01]  /*17b0*/  CCTL.IVALL ;  /* 0x00000000ff00798f */ /* 0x000fe20002000000 */
[----:B------:R-:W-:Y:S05]  /*17c0*/  BRA `(.L_x_21) ;  /* 0x0000000000047947 */ /* 0x000fea0003800000 */
.L_x_20:
[----:B------:R-:W-:Y:S06]  /*17d0*/  BAR.SYNC.DEFER_BLOCKING 0x0 ;  /* 0x0000000000007b1d */ /* 0x000fec0000010000 */
.L_x_21:
[----:B------:R-:W-:Y:S05]  /*17e0*/  BRA.U UP0, `(.L_x_22) ;  /* 0x0000001100cc7547 */ /* 0x000fea000b800000 */
[----:B------:R-:W1:Y:S01]  /*17f0*/  LDCU UR6, c[0x0][0x38c] ;  /* 0x00007180ff0677ac */ /* 0x000e620008000800 */
[----:B------:R-:W2:Y:S01]  /*1800*/  S2UR UR9, SR_CgaCtaId ;  /* 0x00000000000979c3 */ /* 0x000ea20000008800 */
[----:B------:R-:W-:Y:S01]  /*1810*/  PLOP3.LUT P1, PT, PT, PT, UP3, 0x80, 0x8 ;  /* 0x000000000008781c */ /* 0x000fe20003f2f038 */
[----:B------:R-:W-:Y:S01]  /*1820*/  IMAD.MOV.U32 R12, RZ, RZ, 0x1 ;  /* 0x00000001ff0c7424 */ /* 0x000fe200078e00ff */
[----:B------:R-:W-:Y:S01]  /*1830*/  UMOV UR8, 0x400 ;  /* 0x0000040000087882 */ /* 0x000fe20000000000 */
[----:B------:R-:W-:Y:S01]  /*1840*/  UISETP.NE.AND UP1, UPT, UR13, URZ, UPT ;  /* 0x000000ff0d00728c */ /* 0x000fe2000bf25270 */
[----:B------:R-:W-:Y:S01]  /*1850*/  ISETP.NE.AND P2, PT, R3, RZ, P3 ;  /* 0x000000ff0300720c */ /* 0x000fe20001f45270 */
[----:B------:R-:W-:Y:S01]  /*1860*/  USHF.L.U32 UR7, UR19, 0x6, URZ ;  /* 0x0000000613077899 */ /* 0x000fe200080006ff */
[----:B------:R-:W-:Y:S01]  /*1870*/  PLOP3.LUT P1, PT, P1, PT, PT, 0x8, 0x80 ;  /* 0x000000000080781c */ /* 0x000fe20000f2e170 */
[----:B------:R-:W-:Y:S01]  /*1880*/  USHF.L.U32 UR46, UR19, 0x5, URZ ;  /* 0x00000005132e7899 */ /* 0x000fe200080006ff */
[----:B------:R-:W-:Y:S01]  /*1890*/  CS2R R10, SRZ ;  /* 0x00000000000a7805 */ /* 0x000fe2000001ff00 */
[----:B------:R-:W-:Y:S01]  /*18a0*/  IMAD.MOV.U32 R9, RZ, RZ, RZ ;  /* 0x000000ffff097224 */ /* 0x000fe200078e00ff */
[----:B------:R-:W3:Y:S01]  /*18b0*/  LDCU UR39, c[0x0][0x370] ;  /* 0x00006e00ff2777ac */ /* 0x000ee20008000800 */
[----:B------:R-:W-:Y:S01]  /*18c0*/  IMAD.MOV.U32 R8, RZ, RZ, 0x1 ;  /* 0x00000001ff087424 */ /* 0x000fe200078e00ff */
[----:B------:R-:W-:-:S02]  /*18d0*/  USEL UR21, UR43, 0x2, UP1 ;  /* 0x000000022b157887 */ /* 0x000fc40008800000 */
[----:B-1----:R-:W-:Y:S02]  /*18e0*/  UIADD3 UR5, UPT, UPT, UR6, 0x3f, URZ ;  /* 0x0000003f06057890 */ /* 0x002fe4000fffe0ff */
[----:B------:R-:W-:Y:S02]  /*18f0*/  UIADD3 UR47, UPT, UPT, UR6, 0x7e, URZ ;  /* 0x0000007e062f7890 */ /* 0x000fe4000fffe0ff */
[----:B------:R-:W-:Y:S01]  /*1900*/  USHF.R.S32.HI UR4, URZ, 0x1f, UR5 ;  /* 0x0000001fff047899 */ /* 0x000fe20008011405 */
[----:B------:R-:W1:Y:S03]  /*1910*/  LDCU.64 UR26, c[0x0][0x348] ;  /* 0x00006900ff1a77ac */ /* 0x000e660008000a00 */
[----:B------:R-:W-:Y:S02]  /*1920*/  ULEA.HI UR4, UR4, UR5, URZ, 0x6 ;  /* 0x0000000504047291 */ /* 0x000fe4000f8f30ff */
[----:B--2---:R-:W-:-:S02]  /*1930*/  ULEA UR13, UR9, UR8, 0x18 ;  /* 0x00000008090d7291 */ /* 0x004fc4000f8ec0ff */
[----:B------:R-:W-:Y:S02]  /*1940*/  USHF.R.S32.HI UR41, URZ, 0x6, UR4 ;  /* 0x00000006ff297899 */ /* 0x000fe40008011404 */
[----:B------:R-:W-:Y:S02]  /*1950*/  UIADD3 UR4, UPT, UPT, UR6, -0x1, URZ ;  /* 0xffffffff06047890 */ /* 0x000fe4000fffe0ff */
[----:B------:R-:W-:Y:S02]  /*1960*/  UISETP.LT.U32.AND UP0, UPT, UR41, 0x3, UPT ;  /* 0x000000032900788c */ /* 0x000fe4000bf01070 */
[----:B------:R-:W-:Y:S02]  /*1970*/  UISETP.GE.U32.AND UP2, UPT, UR4, -0x7f, UPT ;  /* 0xffffff810400788c */ /* 0x000fe4000bf46070 */
[----:B------:R-:W-:Y:S02]  /*1980*/  USEL UR40, UR41, 0x3, UP0 ;  /* 0x0000000329287887 */ /* 0x000fe40008000000 */
[----:B------:R-:W-:-:S02]  /*1990*/  ULOP3.LUT UR5, UR7, 0x40, URZ, 0xc0, !UPT ;  /* 0x0000004007057892 */ /* 0x000fc4000f8ec0ff */
[----:B------:R-:W-:Y:S02]  /*19a0*/  UIADD3 UR4, UPT, UPT, UR40, -0x1, URZ ;  /* 0xffffffff28047890 */ /* 0x000fe4000fffe0ff */
[----:B------:R-:W-:Y:S01]  /*19b0*/  ULEA UR30, UR28, UR13, 0x1 ;  /* 0x0000000d1c1e7291 */ /* 0x000fe2000f8e08ff */
[----:B------:R-:W2:Y:S02]  /*19c0*/  LDCU UR38, c[0x0][0x374] ;  /* 0x00006e80ff2677ac */ /* 0x000ea40008000800 */
[----:B------:R-:W-:Y:S02]  /*19d0*/  @UP2 UIADD3 UR4, UPT, UPT, UR40, URZ, URZ ;  /* 0x000000ff28042290 */ /* 0x000fe4000fffe0ff */
[----:B------:R-:W-:Y:S02]  /*19e0*/  ULOP3.LUT UR46, UR46, 0x20, URZ, 0xc0, !UPT ;  /* 0x000000202e2e7892 */ /* 0x000fe4000f8ec0ff */
[----:B------:R-:W-:Y:S02]  /*19f0*/  ULEA.HI UR45, UR28, UR5, URZ, 0x1a ;  /* 0x000000051c2d7291 */ /* 0x000fe4000f8fd0ff */
[----:B------:R-:W-:-:S02]  /*1a00*/  UIADD3 UR30, UPT, UPT, UR30, 0x3300, URZ ;  /* 0x000033001e1e7890 */ /* 0x000fc4000fffe0ff */
[----:B------:R-:W-:Y:S02]  /*1a10*/  UIADD3 UR44, UPT, UPT, UR41, -UR40, URZ ;  /* 0x80000028292c7290 */ /* 0x000fe4000fffe0ff */
[----:B------:R-:W-:Y:S02]  /*1a20*/  UIADD3 UR29, UPT, UPT, UR4, 0x1, URZ ;  /* 0x00000001041d7890 */ /* 0x000fe4000fffe0ff */
[----:B------:R-:W-:Y:S01]  /*1a30*/  UIADD3 UR43, UPT, UPT, -UR4, URZ, URZ ;  /* 0x000000ff042b7290 */ /* 0x000fe2000fffe1ff */
[----:B-1-3--:R-:W-:-:S11]  /*1a40*/  UMOV UR6, URZ ;  /* 0x000000ff00067c82 */ /* 0x00afd60008000000 */
.L_x_42:
[----:B------:R-:W1:Y:S02]  /*1a50*/  S2UR UR4, SR_CgaCtaId ;  /* 0x00000000000479c3 */ /* 0x000e640000008800 */
[----:B-1----:R-:W-:-:S09]  /*1a60*/  UISETP.NE.AND UP0, UPT, UR4, URZ, UPT ;  /* 0x000000ff0400728c */ /* 0x002fd2000bf05270 */
[----:B------:R-:W-:Y:S05]  /*1a70*/  BRA.U UP0, `(.L_x_23) ;  /* 0x0000000100287547 */ /* 0x000fea000b800000 */
[----:B------:R-:W-:Y:S02]  /*1a80*/  LEA R0, R9, UR13, 0x3 ;  /* 0x0000000d09007c11 */ /* 0x000fe4000f8e18ff */
[----:B------:R-:W-:-:S04]  /*1a90*/  SHF.L.U32 R2, R8, 0x1f, RZ ;  /* 0x0000001f08027819 */ /* 0x000fc800000006ff */
[----:B------:R-:W1:Y:S02]  /*1aa0*/  SYNCS.PHASECHK.TRANS64.TRYWAIT P0, [R0+URZ+0xe0], R2 ;  /* 0x0000e002000075a7 */ /* 0x000e6400080011ff */
[----:B-1----:R-:W-:Y:S05]  /*1ab0*/  @!P0 BRA `(.L_x_24) ;  /* 0x00000060006c8947 */ /* 0x002fea0003800000 */
.L_x_132:
[----:B------:R-:W-:Y:S01]  /*1ac0*/  VIADD R9, R9, 0x1 ;  /* 0x0000000109097836 */ /* 0x000fe20000000000 */
[----:B------:R1:W-:Y:S04]  /*1ad0*/  SYNCS.ARRIVE.TRANS64.A1T0 RZ, [R0+URZ+0xd0], RZ ;  /* 0x0000d0ff00ff79a7 */ /* 0x0003e800081000ff */
[----:B------:R-:W-:-:S04]  /*1ae0*/  ISETP.NE.AND P0, PT, R9, 0x2, PT ;  /* 0x000000020900780c */ /* 0x000fc80003f05270 */
[----:B------:R-:W-:Y:S02]  /*1af0*/  SEL R9, R9, RZ, P0 ;  /* 0x000000ff09097207 */ /* 0x000fe40000000000 */
[----:B-1----:R-:W-:-:S04]  /*1b00*/  SEL R0, RZ, 0x1, P0 ;  /* 0x00000001ff007807 */ /* 0x002fc80000000000 */
[----:B------:R-:W-:-:S07]  /*1b10*/  LOP3.LUT R8, R8, R0, RZ, 0x3c, !PT ;  /* 0x0000000008087212 */ /* 0x000fce00078e3cff */
.L_x_23:
[----:B------:R-:W-:Y:S01]  /*1b20*/  ULEA UR4, UR6, UR13, 0x3 ;  /* 0x0000000d06047291 */ /* 0x000fe2000f8e18ff */
[----:B------:R-:W-:Y:S01]  /*1b30*/  SHF.L.U32 R0, R12, 0x1f, RZ ;  /* 0x0000001f0c007819 */ /* 0x000fe200000006ff */
[----:B------:R-:W-:Y:S02]  /*1b40*/  UISETP.GE.U32.AND UP0, UPT, UR47, 0x7f, UPT ;  /* 0x0000007f2f00788c */ /* 0x000fe4000bf06070 */
[----:B------:R-:W-:Y:S01]  /*1b50*/  ULEA UR11, UR25, UR46, 0x6 ;  /* 0x0000002e190b7291 */ /* 0x000fe2000f8e30ff */
[----:B------:R-:W-:-:S04]  /*1b60*/  UMOV UR7, URZ ;  /* 0x000000ff00077c82 */ /* 0x000fc80008000000 */
[----:B------:R1:W3:Y:S01]  /*1b70*/  SYNCS.PHASECHK.TRANS64.TRYWAIT P0, [UR4+0x18], R0 ;  /* 0x00001800ff0075a7 */ /* 0x0002e20008001104 */
[----:B------:R-:W-:-:S04]  /*1b80*/  ULEA.HI UR4, UR20, UR20, URZ, 0x1 ;  /* 0x0000001414047291 */ /* 0x000fc8000f8f08ff */
[----:B------:R-:W-:-:S04]  /*1b90*/  USHF.L.U32 UR4, UR4, 0x6, URZ ;  /* 0x0000000604047899 */ /* 0x000fc800080006ff */
[----:B------:R-:W-:-:S04]  /*1ba0*/  ULOP3.LUT UR35, UR4, 0xffffff80, URZ, 0xc0, !UPT ;  /* 0xffffff8004237892 */ /* 0x000fc8000f8ec0ff */
[----:B------:R-:W-:Y:S01]  /*1bb0*/  UIADD3 UR35, UPT, UPT, UR45, UR35, URZ ;  /* 0x000000232d237290 */ /* 0x000fe2000fffe0ff */
[----:B------:R-:W-:Y:S11]  /*1bc0*/  BRA.U !UP0, `(.L_x_25) ;  /* 0x0000000108c87547 */ /* 0x000ff6000b800000 */
[----:B------:R-:W-:Y:S01]  /*1bd0*/  UMOV UR16, UR43 ;  /* 0x0000002b00107c82 */ /* 0x000fe20008000000 */
[----:B------:R-:W-:Y:S01]  /*1be0*/  UMOV UR4, UR6 ;  /* 0x0000000600047c82 */ /* 0x000fe20008000000 */
[----:B------:R-:W-:-:S05]  /*1bf0*/  UMOV UR34, URZ ;  /* 0x000000ff00227c82 */ /* 0x000fca0008000000 */
.L_x_31:
[----:B------:R-:W-:Y:S01]  /*1c00*/  ULEA UR33, UR4, UR13, 0x3 ;  /* 0x0000000d04217291 */ /* 0x000fe2000f8e18ff */
[----:B------:R-:W-:Y:S01]  /*1c10*/  @P3 MOV R2, 0x6000 ;  /* 0x0000600000023802 */ /* 0x000fe20000000f00 */
[----:B-1-34-:R-:W-:Y:S10]  /*1c20*/  @P0 BRA `(.L_x_26) ;  /* 0x00000000000c0947 */ /* 0x01aff40003800000 */
[----:B------:R-:W-:-:S04]  /*1c30*/  SHF.L.U32 R3, R12, 0x1f, RZ ;  /* 0x0000001f0c037819 */ /* 0x000fc800000006ff */
[----:B------:R-:W3:Y:S02]  /*1c40*/  SYNCS.PHASECHK.TRANS64.TRYWAIT P0, [UR33+0x18], R3 ;  /* 0x00001803ff0075a7 */ /* 0x000ee40008001121 */
[----:B---3--:R-:W-:Y:S05]  /*1c50*/  @!P0 BRA `(.L_x_27) ;  /* 0x0000006000188947 */ /* 0x008fea0003800000 */
.L_x_26:
[----:B------:R3:W-:Y:S01]  /*1c60*/  @P3 SYNCS.ARRIVE.TRANS64 RZ, [UR33], R2 ;  /* 0x00000002ffff39a7 */ /* 0x0007e20008000021 */
[----:B------:R-:W-:Y:S02]  /*1c70*/  ULOP3.LUT UR5, UR21, 0x2, URZ, 0xfc, !UPT ;  /* 0x0000000215057892 */ /* 0x000fe4000f8efcff */
[----:B------:R-:W-:Y:S02]  /*1c80*/  UIADD3 UR16, UPT, UPT, UR16, 0x1, URZ ;  /* 0x0000000110107890 */ /* 0x000fe4000fffe0ff */
[----:B------:R-:W-:Y:S02]  /*1c90*/  UISETP.NE.AND UP0, UPT, UR5, 0x2, UPT ;  /* 0x000000020500788c */ /* 0x000fe4000bf05270 */
[----:B------:R-:W-:-:S07]  /*1ca0*/  UISETP.NE.AND UP2, UPT, UR16, 0x1, UPT ;  /* 0x000000011000788c */ /* 0x000fce000bf45270 */
[----:B------:R-:W-:Y:S05]  /*1cb0*/  BRA.U UP0, `(.L_x_28) ;  /* 0x0000000100047547 */ /* 0x000fea000b800000 */
[----:B--2---:R-:W-:Y:S05]  /*1cc0*/  BPT.TRAP 0x1 ;  /* 0x000000040000795c */ /* 0x004fea0000300000 */
.L_x_28:
[----:B------:R-:W-:Y:S04]  /*1cd0*/  BSSY.RECONVERGENT B0, `(.L_x_29) ;  /* 0x0000003000007945 */ /* 0x000fe80003800200 */
[----:B------:R-:W-:Y:S05]  /*1ce0*/  @!P2 BRA `(.L_x_30) ;  /* 0x000000000004a947 */ /* 0x000fea0003800000 */
[----:B--2---:R-:W-:Y:S05]  /*1cf0*/  BPT.TRAP 0x1 ;  /* 0x000000040000795c */ /* 0x004fea0000300000 */
.L_x_30:
[----:B--2---:R-:W-:Y:S05]  /*1d00*/  BSYNC.RECONVERGENT B0 ;  /* 0x0000000000007941 */ /* 0x004fea0003800200 */
.L_x_29:
[----:B------:R-:W-:Y:S02]  /*1d10*/  UIADD3 UR5, UPT, UPT, UR4, 0x1, URZ ;  /* 0x0000000104057890 */ /* 0x000fe4000fffe0ff */
[----:B------:R-:W-:Y:S02]  /*1d20*/  USHF.L.U32 UR8, UR4, 0xc, URZ ;  /* 0x0000000c04087899 */ /* 0x000fe400080006ff */
[----:B------:R-:W-:Y:S02]  /*1d30*/  UISETP.NE.AND UP0, UPT, UR5, 0x3, UPT ;  /* 0x000000030500788c */ /* 0x000fe4000bf05270 */
[----:B------:R-:W-:Y:S02]  /*1d40*/  ULOP3.LUT UR32, UR8, UR28, URZ, 0xfc, !UPT ;  /* 0x0000001c08207292 */ /* 0x000fe4000f8efcff */
[----:B------:R-:W-:Y:S02]  /*1d50*/  USEL UR7, URZ, 0x1, UP0 ;  /* 0x00000001ff077887 */ /* 0x000fe40008000000 */
[----:B------:R-:W-:-:S02]  /*1d60*/  USEL UR6, UR5, URZ, UP0 ;  /* 0x000000ff05067287 */ /* 0x000fc40008000000 */
[----:B------:R-:W-:Y:S02]  /*1d70*/  UIADD3 UR14, UP1, UPT, UR26, 0x80, URZ ;  /* 0x000000801a0e7890 */ /* 0x000fe4000ff3e0ff */
[----:B------:R-:W-:Y:S01]  /*1d80*/  ULEA UR5, UR6, UR13, 0x3 ;  /* 0x0000000d06057291 */ /* 0x000fe2000f8e18ff */
[----:B------:R-:W-:Y:S01]  /*1d90*/  LOP3.LUT R12, R12, UR7, RZ, 0x3c, !PT ;  /* 0x000000070c0c7c12 */ /* 0x000fe2000f8e3cff */
[----:B------:R-:W-:Y:S02]  /*1da0*/  ULEA UR32, UR32, UR13, 0x1 ;  /* 0x0000000d20207291 */ /* 0x000fe4000f8e08ff */
[----:B------:R-:W-:Y:S01]  /*1db0*/  UIADD3 UR4, UP0, UPT, UR26, 0x180, URZ ;  /* 0x000001801a047890 */ /* 0x000fe2000ff1e0ff */
[----:B-1----:R-:W-:Y:S01]  /*1dc0*/  SHF.L.U32 R0, R12, 0x1f, RZ ;  /* 0x0000001f0c007819 */ /* 0x002fe200000006ff */
[----:B------:R-:W-:Y:S02]  /*1dd0*/  ULOP3.LUT UR33, UR33, 0xfefffff8, URZ, 0xc0, !UPT ;  /* 0xfefffff821217892 */ /* 0x000fe4000f8ec0ff */
[----:B------:R-:W-:Y:S01]  /*1de0*/  UIADD3.X UR15, UPT, UPT, URZ, UR27, URZ, UP1, !UPT ;  /* 0x0000001bff0f7290 */ /* 0x000fe20008ffe4ff */
[----:B------:R4:W1:Y:S01]  /*1df0*/  SYNCS.PHASECHK.TRANS64.TRYWAIT P0, [UR5+0x18], R0 ;  /* 0x00001800ff0075a7 */ /* 0x0008620008001105 */
[----:B------:R-:W-:-:S02]  /*1e00*/  UIADD3 UR32, UPT, UPT, UR32, 0x3300, URZ ;  /* 0x0000330020207890 */ /* 0x000fc4000fffe0ff */
[----:B------:R-:W-:Y:S02]  /*1e10*/  UPRMT UR7, URZ, 0x5410, UR24 ;  /* 0x00005410ff077896 */ /* 0x000fe40008000018 */
[----:B------:R-:W-:Y:S02]  /*1e20*/  UIADD3 UR8, UPT, UPT, UR13, 0x9300, UR8 ;  /* 0x000093000d087890 */ /* 0x000fe4000fffe008 */
[----:B------:R-:W-:Y:S01]  /*1e30*/  UIADD3.X UR5, UPT, UPT, URZ, UR27, URZ, UP0, !UPT ;  /* 0x0000001bff057290 */ /* 0x000fe200087fe4ff */
[----:B------:R-:W-:Y:S01]  /*1e40*/  UMOV UR18, 0x0 ;  /* 0x0000000000127882 */ /* 0x000fe20000000000 */
[----:B------:R-:W-:Y:S01]  /*1e50*/  UMOV UR19, 0x10000000 ;  /* 0x1000000000137882 */ /* 0x000fe20000000000 */
[----:B------:R-:W-:Y:S01]  /*1e60*/  UMOV UR10, UR34 ;  /* 0x00000022000a7c82 */ /* 0x000fe20008000000 */
[----:B------:R-:W-:Y:S01]  /*1e70*/  UMOV UR12, UR36 ;  /* 0x00000024000c7c82 */ /* 0x000fe20008000000 */
[----:B------:R-:W-:Y:S01]  /*1e80*/  UMOV UR9, UR33 ;  /* 0x0000002100097c82 */ /* 0x000fe20008000000 */
[----:B------:R2:W-:Y:S03]  /*1e90*/  UTMALDG.3D.MULTICAST.2CTA [UR32], [UR14], UR7, desc[UR18] ;  /* 0x000012200e0073b4 */ /* 0x0005e60008211807 */
[----:B------:R3:W-:Y:S01]  /*1ea0*/  UTMALDG.3D.2CTA [UR8], [UR4], desc[UR18] ;  /* 0x00001208040075b4 */ /* 0x0007e20008211000 */
[----:B--2---:R-:W-:Y:S01]  /*1eb0*/  UIADD3 UR34, UPT, UPT, UR34, 0x40, URZ ;  /* 0x0000004022227890 */ /* 0x004fe2000fffe0ff */
[----:B------:R-:W-:Y:S01]  /*1ec0*/  UMOV UR7, UR29 ;  /* 0x0000001d00077c82 */ /* 0x000fe20008000000 */
[----:B---3--:R-:W-:Y:S01]  /*1ed0*/  UMOV UR4, UR6 ;  /* 0x0000000600047c82 */ /* 0x008fe20008000000 */
[----:B------:R-:W-:Y:S09]  /*1ee0*/  BRA.U UP2, `(.L_x_31) ;  /* 0xfffffffd02447547 */ /* 0x000ff2000b83ffff */
.L_x_25:
[----:B------:R-:W-:Y:S01]  /*1ef0*/  ULEA UR4, UR6, UR13, 0x3 ;  /* 0x0000000d06047291 */ /* 0x000fe2000f8e18ff */
[----:B-1--4-:R-:W-:Y:S01]  /*1f00*/  SHF.L.U32 R0, R12, 0x1f, RZ ;  /* 0x0000001f0c007819 */ /* 0x012fe200000006ff */
[----:B------:R-:W-:Y:S01]  /*1f10*/  @!P1 SYNCS.ARRIVE.TRANS64.A1T0 RZ, [UR13+0x68], RZ ;  /* 0x000068ffffff99a7 */ /* 0x000fe2000810000d */
[----:B------:R-:W-:-:S06]  /*1f20*/  UISETP.GT.AND UP0, UPT, UR41, UR40, UPT ;  /* 0x000000282900728c */ /* 0x000fcc000bf04270 */
[----:B---3--:R1:W3:Y:S03]  /*1f30*/  SYNCS.PHASECHK.TRANS64.TRYWAIT P0, [UR4+0x18], R0 ;  /* 0x00001800ff0075a7 */ /* 0x0082e60008001104 */
[----:B------:R-:W-:Y:S05]  /*1f40*/  BRA.U !UP0, `(.L_x_32) ;  /* 0x0000000108c07547 */ /* 0x000fea000b800000 */
[----:B------:R-:W-:Y:S01]  /*1f50*/  UIADD3 UR25, UPT, UPT, UR44, UR7, URZ ;  /* 0x000000072c197290 */ /* 0x000fe2000fffe0ff */
[----:B------:R-:W-:-:S11]  /*1f60*/  UMOV UR4, UR6 ;  /* 0x0000000600047c82 */ /* 0x000fd60008000000 */
.L_x_38:
[----:B------:R-:W-:Y:S01]  /*1f70*/  ULEA UR17, UR4, UR13, 0x3 ;  /* 0x0000000d04117291 */ /* 0x000fe2000f8e18ff */
[----:B---3--:R-:W-:Y:S01]  /*1f80*/  @P3 MOV R2, 0x6000 ;  /* 0x0000600000023802 */ /* 0x008fe20000000f00 */
[----:B-1-3--:R-:W-:Y:S10]  /*1f90*/  @P0 BRA `(.L_x_33) ;  /* 0x00000000000c0947 */ /* 0x00aff40003800000 */
[----:B------:R-:W-:-:S04]  /*1fa0*/  SHF.L.U32 R3, R12, 0x1f, RZ ;  /* 0x0000001f0c037819 */ /* 0x000fc800000006ff */
[----:B------:R-:W3:Y:S02]  /*1fb0*/  SYNCS.PHASECHK.TRANS64.TRYWAIT P0, [UR17+0x18], R3 ;  /* 0x00001803ff0075a7 */ /* 0x000ee40008001111 */
[----:B---3--:R-:W-:Y:S05]  /*1fc0*/  @!P0 BRA `(.L_x_34) ;  /* 0x0000005c00548947 */ /* 0x008fea0003800000 */
.L_x_33:
[----:B------:R3:W-:Y:S01]  /*1fd0*/  @P3 SYNCS.ARRIVE.TRANS64 RZ, [UR17], R2 ;  /* 0x00000002ffff39a7 */ /* 0x0007e20008000011 */
[----:B------:R-:W-:-:S04]  /*1fe0*/  ULOP3.LUT UR5, UR21, 0x2, URZ, 0xfc, !UPT ;  /* 0x0000000215057892 */ /* 0x000fc8000f8efcff */
[----:B------:R-:W-:-:S09]  /*1ff0*/  UISETP.NE.AND UP0, UPT, UR5, 0x2, UPT ;  /* 0x000000020500788c */ /* 0x000fd2000bf05270 */
[----:B------:R-:W-:Y:S05]  /*2000*/  BRA.U UP0, `(.L_x_35) ;  /* 0x0000000100047547 */ /* 0x000fea000b800000 */
[----:B--2---:R-:W-:Y:S05]  /*2010*/  BPT.TRAP 0x1 ;  /* 0x000000040000795c */ /* 0x004fea0000300000 */
.L_x_35:
[----:B------:R-:W-:Y:S04]  /*2020*/  BSSY.RECONVERGENT B0, `(.L_x_36) ;  /* 0x0000003000007945 */ /* 0x000fe80003800200 */
[----:B------:R-:W-:Y:S05]  /*2030*/  @!P2 BRA `(.L_x_37) ;  /* 0x000000000004a947 */ /* 0x000fea0003800000 */
[----:B--2---:R-:W-:Y:S05]  /*2040*/  BPT.TRAP 0x1 ;  /* 0x000000040000795c */ /* 0x004fea0000300000 */
.L_x_37:
[----:B--2---:R-:W-:Y:S05]  /*2050*/  BSYNC.RECONVERGENT B0 ;  /* 0x0000000000007941 */ /* 0x004fea0003800200 */
.L_x_36:
[----:B------:R-:W-:Y:S02]  /*2060*/  UIADD3 UR5, UPT, UPT, UR4, 0x1, URZ ;  /* 0x0000000104057890 */ /* 0x000fe4000fffe0ff */
[----:B------:R-:W-:Y:S02]  /*2070*/  UIADD3 UR14, UP1, UPT, UR26, 0x80, URZ ;  /* 0x000000801a0e7890 */ /* 0x000fe4000ff3e0ff */
[----:B------:R-:W-:Y:S02]  /*2080*/  UISETP.NE.AND UP0, UPT, UR5, 0x3, UPT ;  /* 0x000000030500788c */ /* 0x000fe4000bf05270 */
[----:B------:R-:W-:Y:S02]  /*2090*/  ULEA UR16, UR4, UR30, 0xd ;  /* 0x0000001e04107291 */ /* 0x000fe4000f8e68ff */
[----:B------:R-:W-:Y:S02]  /*20a0*/  USEL UR8, URZ, 0x1, UP0 ;  /* 0x00000001ff087887 */ /* 0x000fe40008000000 */
[----:B------:R-:W-:-:S02]  /*20b0*/  USEL UR6, UR5, URZ, UP0 ;  /* 0x000000ff05067287 */ /* 0x000fc40008000000 */
[----:B------:R-:W-:Y:S02]  /*20c0*/  UIADD3 UR22, UP0, UPT, UR26, 0x180, URZ ;  /* 0x000001801a167890 */ /* 0x000fe4000ff1e0ff */
[----:B------:R-:W-:Y:S01]  /*20d0*/  LOP3.LUT R12, R12, UR8, RZ, 0x3c, !PT ;  /* 0x000000080c0c7c12 */ /* 0x000fe2000f8e3cff */
[----:B------:R-:W-:Y:S02]  /*20e0*/  ULEA UR8, UR4, UR13, 0xc ;  /* 0x0000000d04087291 */ /* 0x000fe4000f8e60ff */
[----:B------:R-:W-:Y:S01]  /*20f0*/  ULEA UR5, UR6, UR13, 0x3 ;  /* 0x0000000d06057291 */ /* 0x000fe2000f8e18ff */
[----:B-1----:R-:W-:Y:S01]  /*2100*/  SHF.L.U32 R0, R12, 0x1f, RZ ;  /* 0x0000001f0c007819 */ /* 0x002fe200000006ff */
[----:B------:R-:W-:Y:S02]  /*2110*/  USHF.L.U32 UR18, UR7, 0x6, URZ ;  /* 0x0000000607127899 */ /* 0x000fe400080006ff */
[----:B------:R-:W-:Y:S02]  /*2120*/  ULOP3.LUT UR17, UR17, 0xfefffff8, URZ, 0xc0, !UPT ;  /* 0xfefffff811117892 */ /* 0x000fe4000f8ec0ff */
[----:B------:R-:W-:-:S02]  /*2130*/  UIADD3.X UR15, UPT, UPT, URZ, UR27, URZ, UP1, !UPT ;  /* 0x0000001bff0f7290 */ /* 0x000fc40008ffe4ff */
[----:B------:R-:W-:Y:S01]  /*2140*/  UPRMT UR4, URZ, 0x5410, UR24 ;  /* 0x00005410ff047896 */ /* 0x000fe20008000018 */
[----:B------:R4:W1:Y:S01]  /*2150*/  SYNCS.PHASECHK.TRANS64.TRYWAIT P0, [UR5+0x18], R0 ;  /* 0x00001800ff0075a7 */ /* 0x0008620008001105 */
[----:B------:R-:W-:Y:S02]  /*2160*/  UIADD3 UR8, UPT, UPT, UR8, 0x9300, URZ ;  /* 0x0000930008087890 */ /* 0x000fe4000fffe0ff */
[----:B------:R-:W-:Y:S01]  /*2170*/  UIADD3.X UR23, UPT, UPT, URZ, UR27, URZ, UP0, !UPT ;  /* 0x0000001bff177290 */ /* 0x000fe200087fe4ff */
[----:B------:R-:W-:Y:S01]  /*2180*/  UMOV UR32, 0x0 ;  /* 0x0000000000207882 */ /* 0x000fe20000000000 */
[----:B------:R-:W-:Y:S01]  /*2190*/  UMOV UR33, 0x10000000 ;  /* 0x1000000000217882 */ /* 0x000fe20000000000 */
[----:B------:R-:W-:Y:S01]  /*21a0*/  UMOV UR19, UR35 ;  /* 0x0000002300137c82 */ /* 0x000fe20008000000 */
[----:B------:R-:W-:Y:S01]  /*21b0*/  UMOV UR20, UR36 ;  /* 0x0000002400147c82 */ /* 0x000fe20008000000 */
[----:B------:R-:W-:Y:S01]  /*21c0*/  UMOV UR12, UR36 ;  /* 0x00000024000c7c82 */ /* 0x000fe20008000000 */
[----:B------:R-:W-:Y:S01]  /*21d0*/  UMOV UR9, UR17 ;  /* 0x0000001100097c82 */ /* 0x000fe20008000000 */
[----:B------:R-:W-:Y:S01]  /*21e0*/  UMOV UR10, UR18 ;  /* 0x00000012000a7c82 */ /* 0x000fe20008000000 */
[----:B------:R2:W-:Y:S01]  /*21f0*/  UTMALDG.3D.MULTICAST.2CTA [UR16], [UR14], UR4, desc[UR32] ;  /* 0x000020100e0073b4 */ /* 0x0005e20008211804 */
[----:B------:R-:W-:-:S04]  /*2200*/  UIADD3 UR7, UPT, UPT, UR7, 0x1, URZ ;  /* 0x0000000107077890 */ /* 0x000fc8000fffe0ff */
[----:B------:R-:W-:Y:S01]  /*2210*/  UISETP.NE.AND UP0, UPT, UR7, UR25, UPT ;  /* 0x000000190700728c */ /* 0x000fe2000bf05270 */
[----:B------:R4:W-:Y:S01]  /*2220*/  UTMALDG.3D.2CTA [UR8], [UR22], desc[UR32] ;  /* 0x00002008160075b4 */ /* 0x0009e20008211000 */
[----:B--2---:R-:W-:-:S07]  /*2230*/  UMOV UR4, UR6 ;  /* 0x0000000600047c82 */ /* 0x004fce0008000000 */
[----:B----4-:R-:W-:Y:S05]  /*2240*/  BRA.U UP0, `(.L_x_38) ;  /* 0xfffffffd00487547 */ /* 0x010fea000b83ffff */
.L_x_32:
[C---:B------:R-:W-:Y:S01]  /*2250*/  LEA R3, R11.reuse, UR13, 0x3 ;  /* 0x0000000d0b037c11 */ /* 0x040fe2000f8e18ff */
[----:B------:R-:W-:Y:S01]  /*2260*/  NOP ;  /* 0x0000000000007918 */ /* 0x000fe20000000000 */
[----:B-1----:R-:W-:Y:S02]  /*2270*/  SHF.L.U32 R0, R10, 0x1f, RZ ;  /* 0x0000001f0a007819 */ /* 0x002fe400000006ff */
[----:B------:R-:W-:Y:S02]  /*2280*/  LEA R4, R11, UR13, 0x4 ;  /* 0x0000000d0b047c11 */ /* 0x000fe4000f8e20ff */
[----:B---3--:R-:W1:Y:S02]  /*2290*/  SYNCS.PHASECHK.TRANS64.TRYWAIT P0, [R3+URZ+0x70], R0 ;  /* 0x00007000030075a7 */ /* 0x008e6400080011ff */
[----:B-1----:R-:W-:Y:S05]  /*22a0*/  @!P0 BRA `(.L_x_39) ;  /* 0x0000005800b48947 */ /* 0x002fea0003800000 */
.L_x_135:
[----:B------:R-:W3:Y:S01]  /*22b0*/  LDS.128 R4, [R4+0x100] ;  /* 0x0001000004047984 */ /* 0x000ee20000000c00 */
[----:B------:R-:W-:Y:S01]  /*22c0*/  UISETP.GE.AND UP0, UPT, UR42, 0x1, UPT ;  /* 0x000000012a00788c */ /* 0x000fe2000bf06270 */
[----:B------:R-:W-:Y:S01]  /*22d0*/  @!PT LDS RZ, [RZ] ;  /* 0x00000000fffff984 */ /* 0x000fe20000000800 */
[----:B------:R-:W-:Y:S01]  /*22e0*/  @!PT LDS RZ, [RZ] ;  /* 0x00000000fffff984 */ /* 0x000fe20000000800 */
[----:B------:R-:W-:Y:S01]  /*22f0*/  @!PT LDS RZ, [RZ] ;  /* 0x00000000fffff984 */ /* 0x000fe20000000800 */
[----:B------:R-:W-:Y:S01]  /*2300*/  @!PT LDS RZ, [RZ] ;  /* 0x00000000fffff984 */ /* 0x000fe20000000800 */
[----:B------:R4:W-:Y:S06]  /*2310*/  MEMBAR.ALL.CTA ;  /* 0x0000000000007992 */ /* 0x0009ec0000008000 */
[----:B----4-:R-:W4:Y:S01]  /*2320*/  FENCE.VIEW.ASYNC.S ;  /* 0x00000000000073c6 */ /* 0x010f220000000000 */
[----:B---3--:R-:W-:-:S13]  /*2330*/  LOP3.LUT P0, RZ, R6, 0x1, RZ, 0xc0, !PT ;  /* 0x0000000106ff7812 */ /* 0x008fda000780c0ff */
[----:B----4-:R-:W-:Y:S01]  /*2340*/  VOTEU.ANY UP1, P0 ;  /* 0x0000000000ff7886 */ /* 0x010fe20000020100 */
[----:B------:R-:W-:-:S13]  /*2350*/  PLOP3.LUT P0, PT, PT, PT, UP1, 0x80, 0x8 ;  /* 0x000000000008781c */ /* 0x000fda0003f0f018 */
[----:B-1----:R-:W-:Y:S02]  /*2360*/  @P0 LOP3.LUT R0, R5, 0xffff, RZ, 0xc0, !PT ;  /* 0x0000ffff05000812 */ /* 0x002fe400078ec0ff */
[----:B------:R-:W-:Y:S02]  /*2370*/  @P0 MOV R2, R4 ;  /* 0x0000000400020202 */ /* 0x000fe40000000f00 */
[----:B------:R-:W-:Y:S01]  /*2380*/  @P0 R2UR UR5, R0 ;  /* 0x00000000000502ca */ /* 0x000fe200000e0000 */
[----:B------:R-:W-:Y:S01]  /*2390*/  VIADD R0, R3, 0x80 ;  /* 0x0000008003007836 */ /* 0x000fe20000000000 */
[----:B------:R-:W-:Y:S02]  /*23a0*/  @P0 SHF.R.U32.HI R4, RZ, 0x10, R5 ;  /* 0x00000010ff040819 */ /* 0x000fe40000011605 */
[----:B------:R-:W-:Y:S02]  /*23b0*/  @P0 R2UR UR7, R2 ;  /* 0x00000000020702ca */ /* 0x000fe400000e0000 */
[----:B------:R-:W-:-:S02]  /*23c0*/  PRMT R0, RZ, 0x654, R0 ;  /* 0x00000654ff007816 */ /* 0x000fc40000000000 */
[----:B------:R-:W-:Y:S02]  /*23d0*/  @P0 R2UR UR4, R4 ;  /* 0x00000000040402ca */ /* 0x000fe400000e0000 */
[----:B------:R1:W-:Y:S03]  /*23e0*/  SYNCS.ARRIVE.TRANS64.RED.A1T0 RZ, [R0+URZ], RZ ;  /* 0x000000ff00ff79a7 */ /* 0x0003e600081004ff */
[----:B------:R-:W-:-:S04]  /*23f0*/  @UP1 UMOV UR31, UR5 ;  /* 0x00000005001f1c82 */ /* 0x000fc80008000000 */
[----:B------:R-:W-:-:S04]  /*2400*/  @UP1 UMOV UR37, UR7 ;  /* 0x0000000700251c82 */ /* 0x000fc80008000000 */
[----:B------:R-:W-:Y:S01]  /*2410*/  @UP1 UMOV UR36, UR4 ;  /* 0x0000000400241c82 */ /* 0x000fe20008000000 */
[----:B------:R-:W-:Y:S05]  /*2420*/  BRA.U !UP0, `(.L_x_40) ;  /* 0x0000000108d47547 */ /* 0x000fea000b800000 */
[----:B------:R-:W2:Y:S01]  /*2430*/  LDCU.128 UR16, c[0x0][0xb10] ;  /* 0x00016200ff1077ac */ /* 0x000ea20008000c00 */
[----:B------:R-:W3:Y:S01]  /*2440*/  LDCU UR12, c[0x0][0xb20] ;  /* 0x00016400ff0c77ac */ /* 0x000ee20008000800 */
[----:B------:R-:W4:Y:S01]  /*2450*/  LDCU UR20, c[0x0][0xb0c] ;  /* 0x00016180ff1477ac */ /* 0x000f220008000800 */
[----:B------:R-:W1:Y:S01]  /*2460*/  LDCU.64 UR8, c[0x0][0xb28] ;  /* 0x00016500ff0877ac */ /* 0x000e620008000a00 */
[----:B------:R-:W-:Y:S02]  /*2470*/  UISETP.NE.AND UP3, UPT, UR42, 0x1, UPT ;  /* 0x000000012a00788c */ /* 0x000fe4000bf65270 */
[----:B--2---:R-:W-:Y:S02]  /*2480*/  UIMAD.WIDE.U32 UR10, UR38, UR19, URZ ;  /* 0x00000013260a72a5 */ /* 0x004fe4000f8e00ff */
[----:B------:R-:W-:Y:S02]  /*2490*/  UIMAD.WIDE.U32 UR4, UR39, UR16, URZ ;  /* 0x00000010270472a5 */ /* 0x000fe4000f8e00ff */
[----:B------:R-:W-:-:S02]  /*24a0*/  UISETP.NE.AND UP0, UPT, UR18, 0x1, UPT ;  /* 0x000000011200788c */ /* 0x000fc4000bf05270 */
[----:B------:R-:W-:Y:S01]  /*24b0*/  UIMAD.WIDE.U32 UR22, UR31, UR19, URZ ;  /* 0x000000131f1672a5 */ /* 0x000fe2000f8e00ff */
[----:B------:R-:W-:Y:S02]  /*24c0*/  UMOV UR10, UR11 ;  /* 0x0000000b000a7c82 */ /* 0x000fe40008000000 */
[----:B------:R-:W-:Y:S01]  /*24d0*/  UMOV UR4, UR5 ;  /* 0x0000000500047c82 */ /* 0x000fe20008000000 */
[----:B---3--:R-:W-:Y:S02]  /*24e0*/  USHF.R.U32.HI UR10, URZ, UR12, UR10 ;  /* 0x0000000cff0a7299 */ /* 0x008fe4000801160a */
[----:B----4-:R-:W-:Y:S02]  /*24f0*/  UISETP.NE.AND UP2, UPT, UR20, 0x1, UPT ;  /* 0x000000011400788c */ /* 0x010fe4000bf45270 */
[----:B------:R-:W-:Y:S02]  /*2500*/  USHF.R.U32.HI UR4, URZ, UR17, UR4 ;  /* 0x00000011ff047299 */ /* 0x000fe40008011604 */
[----:B------:R-:W-:-:S02]  /*2510*/  USEL UR5, UR38, UR10, !UP0 ;  /* 0x0000000a26057287 */ /* 0x000fc4000c000000 */
[----:B------:R-:W-:Y:S02]  /*2520*/  USEL UR7, UR39, UR4, !UP2 ;  /* 0x0000000427077287 */ /* 0x000fe4000d000000 */
[----:B-1----:R-:W-:Y:S01]  /*2530*/  UIMAD.WIDE.U32 UR10, UR5, UR8, URZ ;  /* 0x00000008050a72a5 */ /* 0x002fe2000f8e00ff */
[----:B------:R-:W-:Y:S01]  /*2540*/  UMOV UR4, UR23 ;  /* 0x0000001700047c82 */ /* 0x000fe20008000000 */
[----:B------:R-:W-:Y:S02]  /*2550*/  UIMAD.WIDE.U32 UR14, UR37, UR16, URZ ;  /* 0x00000010250e72a5 */ /* 0x000fe4000f8e00ff */
[----:B------:R-:W-:-:S03]  /*2560*/  UIMAD.WIDE.U32 UR22, UR7, UR8, URZ ;  /* 0x00000008071672a5 */ /* 0x000fc6000f8e00ff */
[----:B------:R-:W-:Y:S01]  /*2570*/  UMOV UR10, UR11 ;  /* 0x0000000b000a7c82 */ /* 0x000fe20008000000 */
[----:B------:R-:W-:Y:S02]  /*2580*/  USHF.R.U32.HI UR4, URZ, UR12, UR4 ;  /* 0x0000000cff047299 */ /* 0x000fe40008011604 */
[----:B------:R-:W-:Y:S01]  /*2590*/  @UP3 USHF.R.U32.HI UR5, URZ, UR9, UR10 ;  /* 0x00000009ff053299 */ /* 0x000fe2000801160a */
[----:B------:R-:W-:Y:S01]  /*25a0*/  UMOV UR14, UR15 ;  /* 0x0000000f000e7c82 */ /* 0x000fe20008000000 */
[----:B------:R-:W-:Y:S01]  /*25b0*/  UMOV UR22, UR23 ;  /* 0x0000001700167c82 */ /* 0x000fe20008000000 */
[----:B------:R-:W-:Y:S02]  /*25c0*/  USHF.R.U32.HI UR17, URZ, UR17, UR14 ;  /* 0x00000011ff117299 */ /* 0x000fe4000801160e */
[----:B------:R-:W-:Y:S02]  /*25d0*/  USEL UR4, UR31, UR4, !UP0 ;  /* 0x000000041f047287 */ /* 0x000fe4000c000000 */
[----:B------:R-:W-:-:S02]  /*25e0*/  @UP3 USHF.R.U32.HI UR7, URZ, UR9, UR22 ;  /* 0x00000009ff073299 */ /* 0x000fc40008011616 */
[----:B------:R-:W-:Y:S02]  /*25f0*/  UIMAD UR10, UR42, UR5, URZ ;  /* 0x000000052a0a72a4 */ /* 0x000fe4000f8e02ff */
[----:B------:R-:W-:Y:S02]  /*2600*/  USEL UR5, UR37, UR17, !UP2 ;  /* 0x0000001125057287 */ /* 0x000fe4000d000000 */
[----:B------:R-:W-:Y:S02]  /*2610*/  UIMAD UR12, UR42, UR7, URZ ;  /* 0x000000072a0c72a4 */ /* 0x000fe4000f8e02ff */
[----:B------:R-:W-:Y:S02]  /*2620*/  UISETP.GE.AND UP0, UPT, UR4, UR10, UPT ;  /* 0x0000000a0400728c */ /* 0x000fe4000bf06270 */
[----:B------:R-:W-:Y:S02]  /*2630*/  UIMAD.WIDE.U32 UR10, UR4, UR8, URZ ;  /* 0x00000008040a72a5 */ /* 0x000fe4000f8e00ff */
[----:B------:R-:W-:-:S02]  /*2640*/  UISETP.GE.OR UP0, UPT, UR5, UR12, UP0 ;  /* 0x0000000c0500728c */ /* 0x000fc40008706670 */
[----:B------:R-:W-:Y:S02]  /*2650*/  UIMAD.WIDE.U32 UR14, UR5, UR8, URZ ;  /* 0x00000008050e72a5 */ /* 0x000fe4000f8e00ff */
[----:B------:R-:W-:Y:S01]  /*2660*/  UIADD3 UR12, UPT, UPT, -UR5, URZ, URZ ;  /* 0x000000ff050c7290 */ /* 0x000fe2000fffe1ff */
[----:B------:R-:W-:Y:S01]  /*2670*/  UMOV UR10, UR11 ;  /* 0x0000000b000a7c82 */ /* 0x000fe20008000000 */
[----:B------:R-:W-:Y:S02]  /*2680*/  UIADD3 UR11, UPT, UPT, -UR4, URZ, URZ ;  /* 0x000000ff040b7290 */ /* 0x000fe4000fffe1ff */
[----:B------:R-:W-:-:S03]  /*2690*/  USHF.R.U32.HI UR10, URZ, UR9, UR10 ;  /* 0x00000009ff0a7299 */ /* 0x000fc6000801160a */
[----:B------:R-:W-:Y:S01]  /*26a0*/  @!UP0 UMOV UR8, UR15 ;  /* 0x0000000f00088c82 */ /* 0x000fe20008000000 */
[----:B------:R-:W-:Y:S02]  /*26b0*/  UIMAD UR11, UR18, UR11, UR31 ;  /* 0x0000000b120b72a4 */ /* 0x000fe4000f8e021f */
[----:B------:R-:W-:Y:S02]  /*26c0*/  USEL UR10, UR4, UR10, !UP3 ;  /* 0x0000000a040a7287 */ /* 0x000fe4000d800000 */
[----:B------:R-:W-:Y:S02]  /*26d0*/  @!UP0 USHF.R.U32.HI UR8, URZ, UR9, UR8 ;  /* 0x00000009ff088299 */ /* 0x000fe40008011608 */
[----:B------:R-:W-:Y:S02]  /*26e0*/  UIADD3 UR9, UPT, UPT, -UR10, URZ, URZ ;  /* 0x000000ff0a097290 */ /* 0x000fe4000fffe1ff */
[----:B------:R-:W-:Y:S02]  /*26f0*/  @!UP0 USEL UR8, UR5, UR8, !UP3 ;  /* 0x0000000805088287 */ /* 0x000fe4000d800000 */
[----:B------:R-:W-:-:S02]  /*2700*/  UIMAD UR9, UR42, UR9, UR4 ;  /* 0x000000092a0972a4 */ /* 0x000fc4000f8e0204 */
[----:B------:R-:W-:Y:S02]  /*2710*/  @!UP0 UIADD3 UR10, UPT, UPT, UR10, -UR8, URZ ;  /* 0x800000080a0a8290 */ /* 0x000fe4000fffe0ff */
[----:B------:R-:W-:Y:S02]  /*2720*/  @!UP0 UIMAD UR8, UR9, UR7, UR8 ;  /* 0x00000007090882a4 */ /* 0x000fe4000f8e0208 */
[----:B------:R-:W-:Y:S02]  /*2730*/  @!UP0 UIMAD UR4, UR42, UR10, UR5 ;  /* 0x0000000a2a0482a4 */ /* 0x000fe4000f8e0205 */
[----:B------:R-:W-:Y:S02]  /*2740*/  UIMAD UR7, UR20, UR12, UR37 ;  /* 0x0000000c140772a4 */ /* 0x000fe4000f8e0225 */
[----:B------:R-:W-:Y:S01]  /*2750*/  UIMAD UR31, UR4, UR18, UR11 ;  /* 0x00000012041f72a4 */ /* 0x000fe2000f8e020b */
[----:B------:R-:W-:Y:S02]  /*2760*/  @!UP0 UMOV UR5, UR8 ;  /* 0x0000000800058c82 */ /* 0x000fe40008000000 */
[----:B------:R-:W-:-:S12]  /*2770*/  UIMAD UR37, UR5, UR20, UR7 ;  /* 0x00000014052572a4 */ /* 0x000fd8000f8e0207 */
.L_x_40:
[----:B------:R-:W3:Y:S02]  /*2780*/  LDCU UR4, c[0x0][0xb30] ;  /* 0x00016600ff0477ac */ /* 0x000ee40008000800 */
[----:B---3--:R-:W-:-:S09]  /*2790*/  UISETP.NE.AND UP0, UPT, UR4, 0x1, UPT ;  /* 0x000000010400788c */ /* 0x008fd2000bf05270 */
[----:B------:R-:W-:Y:S05]  /*27a0*/  BRA.U UP0, `(.L_x_41) ;  /* 0x0000000100447547 */ /* 0x000fea000b800000 */
[----:B------:R-:W3:Y:S01]  /*27b0*/  LDCU.128 UR16, c[0x0][0xb10] ;  /* 0x00016200ff1077ac */ /* 0x000ee20008000c00 */
[----:B------:R-:W4:Y:S01]  /*27c0*/  LDCU UR10, c[0x0][0xb0c] ;  /* 0x00016180ff0a77ac */ /* 0x000f220008000800 */
[----:B------:R-:W1:Y:S01]  /*27d0*/  LDCU UR7, c[0x0][0xb20] ;  /* 0x00016400ff0777ac */ /* 0x000e620008000800 */
[----:B---3--:R-:W-:Y:S02]  /*27e0*/  UIMAD.WIDE.U32 UR8, UR37, UR16, URZ ;  /* 0x00000010250872a5 */ /* 0x008fe4000f8e00ff */
[----:B------:R-:W-:Y:S02]  /*27f0*/  UIMAD.WIDE.U32 UR4, UR31, UR19, URZ ;  /* 0x000000131f0472a5 */ /* 0x000fe4000f8e00ff */
[----:B----4-:R-:W-:Y:S02]  /*2800*/  UISETP.NE.AND UP2, UPT, UR10, 0x1, UPT ;  /* 0x000000010a00788c */ /* 0x010fe4000bf45270 */
[----:B------:R-:W-:Y:S01]  /*2810*/  UISETP.NE.AND UP0, UPT, UR18, 0x1, UPT ;  /* 0x000000011200788c */ /* 0x000fe2000bf05270 */
[----:B------:R-:W-:-:S02]  /*2820*/  UMOV UR8, UR9 ;  /* 0x0000000900087c82 */ /* 0x000fc40008000000 */
[----:B------:R-:W-:Y:S01]  /*2830*/  UMOV UR4, UR5 ;  /* 0x0000000500047c82 */ /* 0x000fe20008000000 */
[----:B------:R-:W-:Y:S02]  /*2840*/  USHF.R.U32.HI UR17, URZ, UR17, UR8 ;  /* 0x00000011ff117299 */ /* 0x000fe40008011608 */
[----:B-1----:R-:W-:Y:S02]  /*2850*/  USHF.R.U32.HI UR4, URZ, UR7, UR4 ;  /* 0x00000007ff047299 */ /* 0x002fe40008011604 */
[----:B------:R-:W-:Y:S02]  /*2860*/  USEL UR5, UR37, UR17, !UP2 ;  /* 0x0000001125057287 */ /* 0x000fe4000d000000 */
[----:B------:R-:W-:-:S04]  /*2870*/  USEL UR4, UR31, UR4, !UP0 ;  /* 0x000000041f047287 */ /* 0x000fc8000c000000 */
[----:B------:R-:W-:Y:S02]  /*2880*/  UIADD3 UR7, UPT, UPT, UR5, -UR4, URZ ;  /* 0x8000000405077290 */ /* 0x000fe4000fffe0ff */
[----:B------:R-:W-:Y:S02]  /*2890*/  UIADD3 UR4, UPT, UPT, -UR5, UR4, URZ ;  /* 0x0000000405047290 */ /* 0x000fe4000fffe1ff */
[----:B------:R-:W-:Y:S02]  /*28a0*/  UIMAD UR31, UR7, UR18, UR31 ;  /* 0x00000012071f72a4 */ /* 0x000fe4000f8e021f */
[----:B------:R-:W-:-:S12]  /*28b0*/  UIMAD UR37, UR4, UR10, UR37 ;  /* 0x0000000a042572a4 */ /* 0x000fd8000f8e0225 */
.L_x_41:
[----:B------:R-:W-:Y:S01]  /*28c0*/  VIADD R11, R11, 0x1 ;  /* 0x000000010b0b7836 */ /* 0x000fe20000000000 */
[----:B------:R-:W-:Y:S02]  /*28d0*/  R2UR UR5, R51 ;  /* 0x00000000330572ca */ /* 0x000fe400000e0000 */
[----:B------:R-:W-:Y:S02]  /*28e0*/  R2UR UR4, R50 ;  /* 0x00000000320472ca */ /* 0x000fe400000e0000 */
[C---:B------:R-:W-:Y:S02]  /*28f0*/  ISETP.NE.AND P0, PT, R11.reuse, 0x2, PT ;  /* 0x000000020b00780c */ /* 0x040fe40003f05270 */
[----:B------:R-:W-:Y:S02]  /*2900*/  PLOP3.LUT P1, PT, PT, PT, PT, 0x80, 0x8 ;  /* 0x000000000008781c */ /* 0x000fe40003f2f070 */
[----:B-1----:R-:W-:Y:S02]  /*2910*/  SEL R0, RZ, 0x1, P0 ;  /* 0x00000001ff007807 */ /* 0x002fe40000000000 */
[----:B------:R-:W-:-:S02]  /*2920*/  SEL R11, R11, RZ, P0 ;  /* 0x000000ff0b0b7207 */ /* 0x000fc40000000000 */
[----:B------:R-:W-:Y:S01]  /*2930*/  LOP3.LUT R10, R10, R0, RZ, 0x3c, !PT ;  /* 0x000000000a0a7212 */ /* 0x000fe200078e3cff */
[----:B------:R-:W-:Y:S02]  /*2940*/  UIADD3 UR20, UPT, UPT, UR37, UR5, URZ ;  /* 0x0000000525147290 */ /* 0x000fe4000fffe0ff */
[----:B------:R-:W-:Y:S01]  /*2950*/  UIADD3 UR25, UPT, UPT, UR31, UR4, URZ ;  /* 0x000000041f197290 */ /* 0x000fe2000fffe0ff */
[----:B------:R-:W-:Y:S11]  /*2960*/  BRA.U UP1, `(.L_x_42) ;  /* 0xfffffff101387547 */ /* 0x000ff6000b83ffff */
[----:B------:R-:W-:Y:S01]  /*2970*/  UIADD3 UR13, UPT, UPT, UR13, 0x18, URZ ;  /* 0x000000180d0d7890 */ /* 0x000fe2000fffe0ff */
[----:B------:R-:W-:-:S03]  /*2980*/  SHF.L.U32 R2, R12, 0x1f, RZ ;  /* 0x0000001f0c027819 */ /* 0x000fc600000006ff */
[----:B------:R-:W-:-:S09]  /*2990*/  ULEA UR4, UR6, UR13, 0x3 ;  /* 0x0000000d06047291 */ /* 0x000fd2000f8e18ff */
[----:B------:R-:W1:Y:S02]  /*29a0*/  SYNCS.PHASECHK.TRANS64.TRYWAIT P0, [UR4], R2 ;  /* 0x00000002ff0075a7 */ /* 0x000e640008001104 */
[----:B-1----:R-:W-:Y:S05]  /*29b0*/  @!P0 BRA `(.L_x_43) ;  /* 0x0000005400048947 */ /* 0x002fea0003800000 */
.L_x_137:
[----:B------:R-:W-:-:S04]  /*29c0*/  UIADD3 UR4, UPT, UPT, UR6, 0x1, URZ ;  /* 0x0000000106047890 */ /* 0x000fc8000fffe0ff */
[----:B------:R-:W-:-:S04]  /*29d0*/  UISETP.NE.AND UP0, UPT, UR4, 0x3, UPT ;  /* 0x000000030400788c */ /* 0x000fc8000bf05270 */
[----:B------:R-:W-:Y:S02]  /*29e0*/  USEL UR6, URZ, 0x1, UP0 ;  /* 0x00000001ff067887 */ /* 0x000fe40008000000 */
[----:B------:R-:W-:-:S04]  /*29f0*/  USEL UR4, UR4, URZ, UP0 ;  /* 0x000000ff04047287 */ /* 0x000fc80008000000 */
[----:B------:R-:W-:Y:S01]  /*2a00*/  ULEA UR5, UR4, UR13, 0x3 ;  /* 0x0000000d04057291 */ /* 0x000fe2000f8e18ff */
[----:B------:R-:W-:-:S04]  /*2a10*/  LOP3.LUT R12, R12, UR6, RZ, 0x3c, !PT ;  /* 0x000000060c0c7c12 */ /* 0x000fc8000f8e3cff */
[----:B-1----:R-:W-:-:S04]  /*2a20*/  SHF.L.U32 R2, R12, 0x1f, RZ ;  /* 0x0000001f0c027819 */ /* 0x002fc800000006ff */
[----:B------:R-:W1:Y:S02]  /*2a30*/  SYNCS.PHASECHK.TRANS64.TRYWAIT P0, [UR5], R2 ;  /* 0x00000002ff0075a7 */ /* 0x000e640008001105 */
[----:B-1----:R-:W-:Y:S05]  /*2a40*/  @!P0 BRA `(.L_x_44) ;  /* 0x0000005000f88947 */ /* 0x002fea0003800000 */
.L_x_139:
[----:B------:R-:W-:-:S04]  /*2a50*/  UIADD3 UR4, UPT, UPT, UR4, 0x1, URZ ;  /* 0x0000000104047890 */ /* 0x000fc8000fffe0ff */
[----:B------:R-:W-:-:S04]  /*2a60*/  UISETP.NE.AND UP0, UPT, UR4, 0x3, UPT ;  /* 0x000000030400788c */ /* 0x000fc8000bf05270 */
[----:B------:R-:W-:Y:S02]  /*2a70*/  USEL UR5, URZ, 0x1, UP0 ;  /* 0x00000001ff057887 */ /* 0x000fe40008000000 */
[----:B------:R-:W-:-:S04]  /*2a80*/  USEL UR4, UR4, URZ, UP0 ;  /* 0x000000ff04047287 */ /* 0x000fc80008000000 */
[----:B------:R-:W-:Y:S01]  /*2a90*/  ULEA UR4, UR4, UR13, 0x3 ;  /* 0x0000000d04047291 */ /* 0x000fe2000f8e18ff */
[----:B-1----:R-:W-:-:S04]  /*2aa0*/  LOP3.LUT R2, R12, UR5, RZ, 0x3c, !PT ;  /* 0x000000050c027c12 */ /* 0x002fc8000f8e3cff */
[----:B------:R-:W-:Y:S01]  /*2ab0*/  SHF.L.U32 R2, R2, 0x1f, RZ ;  /* 0x0000001f02027819 */ /* 0x000fe200000006ff */
[----:B------:R-:W-:-:S07]  /*2ac0*/  IMAD.U32 R0, RZ, RZ, UR4 ;  /* 0x00000004ff007e24 */ /* 0x000fce000f8e00ff */
.L_x_45:
[----:B-1----:R1:W3:Y:S02]  /*2ad0*/  SYNCS.PHASECHK.TRANS64.TRYWAIT P0, [R0+URZ], R2 ;  /* 0x00000002000075a7 */ /* 0x0022e400080011ff */
[----:B---3--:R-:W-:Y:S05]  /*2ae0*/  @!P0 NANOSLEEP.SYNCS 0x989680 ;  /* 0x009896800000895d */ /* 0x008fea0003900000 */
[----:B------:R-:W3:Y:S02]  /*2af0*/  @!P0 SYNCS.PHASECHK.TRANS64 P0, [R0+URZ], R2 ;  /* 0x00000002000085a7 */ /* 0x000ee400080010ff */
[----:B--23--:R-:W-:Y:S05]  /*2b00*/  @P0 EXIT ;  /* 0x000000000000094d */ /* 0x00cfea0003800000 */
[----:B------:R-:W-:Y:S05]  /*2b10*/  BRA `(.L_x_45) ;  /* 0xfffffffc00ec7947 */ /* 0x000fea000383ffff */
.L_x_22:
[----:B------:R-:W1:Y:S02]  /*2b20*/  S2UR UR4, SR_CgaCtaId ;  /* 0x00000000000479c3 */ /* 0x000e640000008800 */
[----:B-1----:R-:W-:-:S04]  /*2b30*/  UISETP.NE.AND UP0, UPT, UR4, URZ, UPT ;  /* 0x000000ff0400728c */ /* 0x002fc8000bf05270 */
[----:B------:R-:W-:-:S09]  /*2b40*/  UISETP.NE.OR UP0, UPT, UR13, 0x1, UP0 ;  /* 0x000000010d00788c */ /* 0x000fd20008705670 */
[----:B------:R-:W-:Y:S05]  /*2b50*/  BRA.U UP0, `(.L_x_46) ;  /* 0x00000005004c7547 */ /* 0x000fea000b800000 */
[----:B------:R-:W1:Y:S01]  /*2b60*/  S2UR UR5, SR_CgaCtaId ;  /* 0x00000000000579c3 */ /* 0x000e620000008800 */
[----:B------:R-:W-:Y:S01]  /*2b70*/  UMOV UR4, 0x400 ;  /* 0x0000040000047882 */ /* 0x000fe20000000000 */
[----:B------:R-:W-:Y:S01]  /*2b80*/  ISETP.GE.U32.AND P2, PT, R3, 0x4, PT ;  /* 0x000000040300780c */ /* 0x000fe20003f46070 */
[----:B------:R-:W-:Y:S01]  /*2b90*/  IMAD.MOV.U32 R12, RZ, RZ, 0x1 ;  /* 0x00000001ff0c7424 */ /* 0x000fe200078e00ff */
[----:B------:R-:W-:Y:S02]  /*2ba0*/  CS2R R10, SRZ ;  /* 0x00000000000a7805 */ /* 0x000fe4000001ff00 */
[----:B------:R-:W-:Y:S01]  /*2bb0*/  CS2R R8, SRZ ;  /* 0x0000000000087805 */ /* 0x000fe2000001ff00 */
[----:B-1----:R-:W-:-:S03]  /*2bc0*/  ULEA UR6, UR5, UR4, 0x18 ;  /* 0x0000000405067291 */ /* 0x002fc6000f8ec0ff */
[----:B------:R-:W-:-:S09]  /*2bd0*/  UMOV UR5, URZ ;  /* 0x000000ff00057c82 */ /* 0x000fd20008000000 */
.L_x_50:
[----:B------:R-:W-:Y:S02]  /*2be0*/  LEA R0, R8, UR6, 0x3 ;  /* 0x0000000608007c11 */ /* 0x000fe4000f8e18ff */
[----:B------:R-:W-:-:S03]  /*2bf0*/  SHF.L.U32 R4, R9, 0x1f, RZ ;  /* 0x0000001f09047819 */ /* 0x000fc600000006ff */
[----:B------:R-:W-:Y:S01]  /*2c00*/  VIADD R5, R0, 0xe0 ;  /* 0x000000e000057836 */ /* 0x000fe20000000000 */
[----:B------:R-:W1:Y:S02]  /*2c10*/  SYNCS.PHASECHK.TRANS64.TRYWAIT P0, [R0+URZ+0xd0], R4 ;  /* 0x0000d004000075a7 */ /* 0x000e6400080011ff */
[----:B-1----:R-:W-:Y:S05]  /*2c20*/  @!P0 BRA `(.L_x_47) ;  /* 0x0000005000988947 */ /* 0x002fea0003800000 */
.L_x_140:
[----:B------:R-:W-:Y:S01]  /*2c30*/  ULEA UR4, UR5, UR6, 0x3 ;  /* 0x0000000605047291 */ /* 0x000fe2000f8e18ff */
[----:B-1----:R-:W-:Y:S01]  /*2c40*/  PRMT R0, RZ, 0x654, R5 ;  /* 0x00000654ff007816 */ /* 0x002fe20000000005 */
[----:B------:R-:W-:Y:S01]  /*2c50*/  @!P2 IMAD.MOV.U32 R4, RZ, RZ, 0x10 ;  /* 0x00000010ff04a424 */ /* 0x000fe200078e00ff */
[----:B------:R-:W-:Y:S01]  /*2c60*/  SHF.L.U32 R5, R12, 0x1f, RZ ;  /* 0x0000001f0c057819 */ /* 0x000fe200000006ff */
[----:B------:R-:W-:Y:S01]  /*2c70*/  UIADD3 UR7, UPT, UPT, UR4, 0x70, URZ ;  /* 0x0000007004077890 */ /* 0x000fe2000fffe0ff */
[----:B------:R1:W-:Y:S05]  /*2c80*/  SYNCS.ARRIVE.TRANS64.RED.A1T0 RZ, [R0+URZ], RZ ;  /* 0x000000ff00ff79a7 */ /* 0x0003ea00081004ff */
[----:B------:R-:W-:Y:S01]  /*2c90*/  IMAD.U32 R6, RZ, RZ, UR7 ;  /* 0x00000007ff067e24 */ /* 0x000fe2000f8e00ff */
[----:B------:R-:W2:Y:S04]  /*2ca0*/  SYNCS.PHASECHK.TRANS64.TRYWAIT P0, [UR4+0x80], R5 ;  /* 0x00008005ff0075a7 */ /* 0x000ea80008001104 */
[----:B------:R-:W-:Y:S01]  /*2cb0*/  PRMT R6, R3, 0x654, R6 ;  /* 0x0000065403067816 */ /* 0x000fe20000000006 */
[----:B-12---:R-:W-:Y:S06]  /*2cc0*/  @!P0 BRA `(.L_x_48) ;  /* 0x0000005000848947 */ /* 0x006fec0003800000 */
.L_x_142:
[----:B------:R-:W-:Y:S01]  /*2cd0*/  ULEA UR8, UR5, UR6, 0x4 ;  /* 0x0000000605087291 */ /* 0x000fe2000f8e20ff */
[----:B------:R-:W-:Y:S01]  /*2ce0*/  SEL R2, R6, R2, !P2 ;  /* 0x0000000206027207 */ /* 0x000fe20005000000 */
[----:B------:R-:W-:Y:S01]  /*2cf0*/  UIADD3 UR9, UPT, UPT, UR4, 0x70, URZ ;  /* 0x0000007004097890 */ /* 0x000fe2000fffe0ff */
[----:B-1----:R-:W-:Y:S01]  /*2d00*/  LEA R0, R11, UR6, 0x3 ;  /* 0x000000060b007c11 */ /* 0x002fe2000f8e18ff */
[----:B------:R-:W-:Y:S01]  /*2d10*/  UIADD3 UR8, UPT, UPT, UR8, 0x100, URZ ;  /* 0x0000010008087890 */ /* 0x000fe2000fffe0ff */
[----:B------:R1:W-:Y:S01]  /*2d20*/  @!P2 SYNCS.ARRIVE.TRANS64.RED RZ, [R2+URZ], R4 ;  /* 0x0000000402ffa9a7 */ /* 0x0003e200080004ff */
[----:B------:R-:W-:Y:S01]  /*2d30*/  UIADD3 UR4, UPT, UPT, UR5, 0x1, URZ ;  /* 0x0000000105047890 */ /* 0x000fe2000fffe0ff */
[----:B------:R-:W-:-:S03]  /*2d40*/  VIADD R8, R8, 0x1 ;  /* 0x0000000108087836 */ /* 0x000fc60000000000 */
[----:B------:R-:W-:Y:S02]  /*2d50*/  UISETP.NE.AND UP0, UPT, UR4, 0x2, UPT ;  /* 0x000000020400788c */ /* 0x000fe4000bf05270 */
[----:B------:R-:W-:Y:S01]  /*2d60*/  ISETP.NE.AND P0, PT, R8, 0x2, PT ;  /* 0x000000020800780c */ /* 0x000fe20003f05270 */
[----:B------:R-:W-:Y:S06]  /*2d70*/  UGETNEXTWORKID.BROADCAST [UR8], [UR9] ;  /* 0x00000000080073ca */ /* 0x000fec0008000100 */
[----:B------:R-:W-:Y:S02]  /*2d80*/  USEL UR7, URZ, 0x1, UP0 ;  /* 0x00000001ff077887 */ /* 0x000fe40008000000 */
[----:B------:R-:W-:-:S04]  /*2d90*/  USEL UR5, UR4, URZ, UP0 ;  /* 0x000000ff04057287 */ /* 0x000fc80008000000 */
[----:B------:R-:W-:Y:S02]  /*2da0*/  LOP3.LUT R12, R12, UR7, RZ, 0x3c, !PT ;  /* 0x000000070c0c7c12 */ /* 0x000fe4000f8e3cff */
[----:B-1----:R-:W-:-:S04]  /*2db0*/  SHF.L.U32 R4, R10, 0x1f, RZ ;  /* 0x0000001f0a047819 */ /* 0x002fc800000006ff */
[----:B------:R-:W1:Y:S02]  /*2dc0*/  SYNCS.PHASECHK.TRANS64.TRYWAIT P1, [R0+URZ+0x70], R4 ;  /* 0x00007004000075a7 */ /* 0x000e6400080211ff */
[----:B-1----:R-:W-:Y:S05]  /*2dd0*/  @!P1 BRA `(.L_x_49) ;  /* 0x0000005000589947 */ /* 0x002fea0003800000 */
.L_x_143:
[C---:B-1----:R-:W-:Y:S01]  /*2de0*/  LEA R4, R11.reuse, UR6, 0x4 ;  /* 0x000000060b047c11 */ /* 0x042fe2000f8e20ff */
[----:B------:R-:W-:Y:S01]  /*2df0*/  VIADD R0, R0, 0x80 ;  /* 0x0000008000007836 */ /* 0x000fe20000000000 */
[----:B------:R-:W-:Y:S01]  /*2e00*/  SEL R8, R8, RZ, P0 ;  /* 0x000000ff08087207 */ /* 0x000fe20000000000 */
[----:B------:R-:W-:-:S03]  /*2e10*/  VIADD R11, R11, 0x1 ;  /* 0x000000010b0b7836 */ /* 0x000fc60000000000 */
[----:B------:R-:W1:Y:S01]  /*2e20*/  LDS.128 R4, [R4+0x100] ;  /* 0x0001000004047984 */ /* 0x000e620000000c00 */
[----:B------:R-:W-:Y:S02]  /*2e30*/  PRMT R0, RZ, 0x654, R0 ;  /* 0x00000654ff007816 */ /* 0x000fe40000000000 */
[C---:B------:R-:W-:Y:S01]  /*2e40*/  ISETP.NE.AND P1, PT, R11.reuse, 0x2, PT ;  /* 0x000000020b00780c */ /* 0x040fe20003f25270 */
[----:B------:R-:W-:Y:S01]  /*2e50*/  @!PT LDS RZ, [RZ] ;  /* 0x00000000fffff984 */ /* 0x000fe20000000800 */
[----:B------:R-:W-:Y:S01]  /*2e60*/  @!PT LDS RZ, [RZ] ;  /* 0x00000000fffff984 */ /* 0x000fe20000000800 */
[----:B------:R-:W-:Y:S01]  /*2e70*/  @!PT LDS RZ, [RZ] ;  /* 0x00000000fffff984 */ /* 0x000fe20000000800 */
[----:B------:R-:W-:Y:S01]  /*2e80*/  @!PT LDS RZ, [RZ] ;  /* 0x00000000fffff984 */ /* 0x000fe20000000800 */
[----:B------:R2:W-:Y:S06]  /*2e90*/  MEMBAR.ALL.CTA ;  /* 0x0000000000007992 */ /* 0x0005ec0000008000 */
[----:B--2---:R-:W2:Y:S01]  /*2ea0*/  FENCE.VIEW.ASYNC.S ;  /* 0x00000000000073c6 */ /* 0x004ea20000000000 */
[----:B------:R-:W-:Y:S01]  /*2eb0*/  SEL R11, R11, RZ, P1 ;  /* 0x000000ff0b0b7207 */ /* 0x000fe20000800000 */
[----:B--2---:R2:W-:Y:S01]  /*2ec0*/  SYNCS.ARRIVE.TRANS64.RED.A1T0 RZ, [R0+URZ], RZ ;  /* 0x000000ff00ff79a7 */ /* 0x0045e200081004ff */
[----:B-1----:R-:W-:-:S02]  /*2ed0*/  LOP3.LUT P3, RZ, R6, 0x1, RZ, 0xc0, !PT ;  /* 0x0000000106ff7812 */ /* 0x002fc4000786c0ff */
[----:B------:R-:W-:-:S04]  /*2ee0*/  SEL R4, RZ, 0x1, P1 ;  /* 0x00000001ff047807 */ /* 0x000fc80000800000 */
[----:B------:R-:W-:Y:S02]  /*2ef0*/  LOP3.LUT R10, R10, R4, RZ, 0x3c, !PT ;  /* 0x000000040a0a7212 */ /* 0x000fe400078e3cff */
[----:B--2---:R-:W-:-:S04]  /*2f00*/  SEL R0, RZ, 0x1, P0 ;  /* 0x00000001ff007807 */ /* 0x004fc80000000000 */
[----:B------:R-:W-:Y:S01]  /*2f10*/  LOP3.LUT R9, R9, R0, RZ, 0x3c, !PT ;  /* 0x0000000009097212 */ /* 0x000fe200078e3cff */
[----:B------:R-:W-:Y:S06]  /*2f20*/  @P3 BRA `(.L_x_50) ;  /* 0xfffffffc002c3947 */ /* 0x000fec000383ffff */
[----:B------:R-:W-:Y:S01]  /*2f30*/  ULEA UR4, UR5, UR6, 0x3 ;  /* 0x0000000605047291 */ /* 0x000fe2000f8e18ff */
[----:B------:R-:W-:-:S08]  /*2f40*/  SHF.L.U32 R2, R12, 0x1f, RZ ;  /* 0x0000001f0c027819 */ /* 0x000fd000000006ff */
[----:B------:R-:W1:Y:S02]  /*2f50*/  SYNCS.PHASECHK.TRANS64 P0, [UR4+0x80], R2 ;  /* 0x00008002ff0075a7 */ /* 0x000e640008001004 */
[----:B-1----:R-:W-:Y:S05]  /*2f60*/  @P0 BRA `(.L_x_51) ;  /* 0x0000000000080947 */ /* 0x002fea0003800000 */
[----:B------:R-:W1:Y:S02]  /*2f70*/  SYNCS.PHASECHK.TRANS64.TRYWAIT P0, [UR4+0x80], R2 ;  /* 0x00008002ff0075a7 */ /* 0x000e640008001104 */
[----:B-1----:R-:W-:Y:S05]  /*2f80*/  @!P0 BRA `(.L_x_52) ;  /* 0x0000005000008947 */ /* 0x002fea0003800000 */
.L_x_51:
[----:B------:R-:W-:-:S04]  /*2f90*/  UIADD3 UR7, UPT, UPT, UR5, 0x1, URZ ;  /* 0x0000000105077890 */ /* 0x000fc8000fffe0ff */
[----:B------:R-:W-:-:S04]  /*2fa0*/  UISETP.NE.AND UP0, UPT, UR7, 0x2, UPT ;  /* 0x000000020700788c */ /* 0x000fc8000bf05270 */
[----:B------:R-:W-:Y:S02]  /*2fb0*/  USEL UR8, URZ, 0x1, UP0 ;  /* 0x00000001ff087887 */ /* 0x000fe40008000000 */
[----:B------:R-:W-:-:S04]  /*2fc0*/  USEL UR7, UR7, URZ, UP0 ;  /* 0x000000ff07077287 */ /* 0x000fc80008000000 */
[----:B------:R-:W-:Y:S01]  /*2fd0*/  ULEA UR7, UR7, UR6, 0x3 ;  /* 0x0000000607077291 */ /* 0x000fe2000f8e18ff */
[----:B-1----:R-:W-:-:S04]  /*2fe0*/  LOP3.LUT R2, R12, UR8, RZ, 0x3c, !PT ;  /* 0x000000080c027c12 */ /* 0x002fc8000f8e3cff */
[----:B------:R-:W-:-:S04]  /*2ff0*/  SHF.L.U32 R0, R2, 0x1f, RZ ;  /* 0x0000001f02007819 */ /* 0x000fc800000006ff */
[----:B------:R-:W1:Y:S02]  /*3000*/  SYNCS.PHASECHK.TRANS64 P0, [UR7+0x80], R0 ;  /* 0x00008000ff0075a7 */ /* 0x000e640008001007 */
[----:B-1----:R-:W-:Y:S05]  /*3010*/  @P0 EXIT ;  /* 0x000000000000094d */ /* 0x002fea0003800000 */
[----:B------:R-:W-:Y:S02]  /*3020*/  SHF.L.U32 R2, R2, 0x1f, RZ ;  /* 0x0000001f02027819 */ /* 0x000fe400000006ff */
[----:B------:R-:W-:-:S07]  /*3030*/  MOV R0, UR7 ;  /* 0x0000000700007c02 */ /* 0x000fce0008000f00 */
.L_x_53:
[----:B-1----:R1:W2:Y:S02]  /*3040*/  SYNCS.PHASECHK.TRANS64.TRYWAIT P0, [R0+URZ+0x80], R2 ;  /* 0x00008002000075a7 */ /* 0x0022a400080011ff */
[----:B--2---:R-:W-:Y:S05]  /*3050*/  @!P0 NANOSLEEP.SYNCS 0x989680 ;  /* 0x009896800000895d */ /* 0x004fea0003900000 */
[----:B------:R-:W2:Y:S02]  /*3060*/  @!P0 SYNCS.PHASECHK.TRANS64 P0, [R0+URZ+0x80], R2 ;  /* 0x00008002000085a7 */ /* 0x000ea400080010ff */
[----:B--2---:R-:W-:Y:S05]  /*3070*/  @P0 EXIT ;  /* 0x000000000000094d */ /* 0x004fea0003800000 */
[----:B------:R-:W-:Y:S05]  /*3080*/  BRA `(.L_x_53) ;  /* 0xfffffffc00ec7947 */ /* 0x000fea000383ffff */
.L_x_46:
[----:B------:R-:W-:Y:S05]  /*3090*/  BRA.U UP4, `(.L_x_54) ;  /* 0x0000001104dc7547 */ /* 0x000fea000b800000 */
[----:B------:R-:W1:Y:S01]  /*30a0*/  S2UR UR7, SR_CgaCtaId ;  /* 0x00000000000779c3 */ /* 0x000e620000008800 */
[----:B------:R-:W-:Y:S01]  /*30b0*/  UMOV UR4, 0x40 ;  /* 0x0000004000047882 */ /* 0x000fe20000000000 */
[----:B------:R-:W-:Y:S01]  /*30c0*/  NOP ;  /* 0x0000000000007918 */ /* 0x000fe20000000000 */
[----:B------:R-:W-:Y:S01]  /*30d0*/  UMOV UR6, 0x400 ;  /* 0x0000040000067882 */ /* 0x000fe20000000000 */
[----:B-1----:R-:W-:Y:S02]  /*30e0*/  ULEA UR5, UR7, UR4, 0x18 ;  /* 0x0000000407057291 */ /* 0x002fe4000f8ec0ff */
[----:B------:R-:W-:-:S07]  /*30f0*/  ULEA UR6, UR7, UR6, 0x18 ;  /* 0x0000000607067291 */ /* 0x000fce000f8ec0ff */
[----:B------:R-:W1:Y:S02]  /*3100*/  LDS.U8 R3, [UR5+0x1c] ;  /* 0x00001c05ff037984 */ /* 0x000e640008000000 */
[----:B-1----:R-:W-:-:S13]  /*3110*/  ISETP.NE.AND P0, PT, R3, RZ, PT ;  /* 0x000000ff0300720c */ /* 0x002fda0003f05270 */
[----:B------:R-:W-:Y:S05]  /*3120*/  @P0 BRA `(.L_x_55) ;  /* 0x0000000400080947 */ /* 0x000fea0003800000 */
[----:B------:R-:W-:Y:S02]  /*3130*/  UISETP.NE.U32.AND UP1, UPT, UR46, 0x1, UPT ;  /* 0x000000012e00788c */ /* 0x000fe4000bf25070 */
[----:B------:R-:W-:-:S07]  /*3140*/  UIADD3 UR7, UPT, UPT, UR5, 0x8, URZ ;  /* 0x0000000805077890 */ /* 0x000fce000fffe0ff */
[----:B------:R-:W-:Y:S05]  /*3150*/  BRA.U !UP1, `(.L_x_56) ;  /* 0x00000001099c7547 */ /* 0x000fea000b800000 */
[----:B------:R-:W-:Y:S01]  /*3160*/  ELECT P0, URZ, PT ;  /* 0x0000000000ff782f */ /* 0x000fe20003800000 */
[----:B------:R-:W-:-:S12]  /*3170*/  BSSY B0, `(.L_x_56) ;  /* 0x0000025000007945 */ /* 0x000fd80003800000 */
[----:B------:R-:W-:Y:S05]  /*3180*/  @!P0 BRA `(.L_x_57) ;  /* 0x00000000008c8947 */ /* 0x000fea0003800000 */
[----:B------:R-:W-:-:S05]  /*3190*/  UMOV UR4, 0x10 ;  /* 0x0000001000047882 */ /* 0x000fca0000000000 */
[----:B------:R-:W-:Y:S04]  /*31a0*/  DEPBAR.LE SB1, 0x36 ;  /* 0x00009d800000791a */ /* 0x000fe80000000000 */
[----:B------:R-:W1:Y:S02]  /*31b0*/  UTCATOMSWS.2CTA.FIND_AND_SET.ALIGN UP0, UR4, UR4 ;  /* 0x00000004000475e3 */ /* 0x000e640008200800 */
[----:B-1----:R-:W-:Y:S01]  /*31c0*/  MOV R10, UR4 ;  /* 0x00000004000a7c02 */ /* 0x002fe20008000f00 */
[----:B------:R-:W-:Y:S06]  /*31d0*/  BRA.U UP0, `(.L_x_58) ;  /* 0x0000000100187547 */ /* 0x000fec000b800000 */
.L_x_59:
[----:B------:R-:W-:Y:S05]  /*31e0*/  NANOSLEEP 0x64 ;  /* 0x000000640000795d */ /* 0x000fea0003800000 */
[----:B------:R-:W-:-:S05]  /*31f0*/  UMOV UR4, 0x10 ;  /* 0x0000001000047882 */ /* 0x000fca0000000000 */
[----:B------:R-:W-:Y:S04]  /*3200*/  DEPBAR.LE SB1, 0x36 ;  /* 0x00009d800000791a */ /* 0x000fe80000000000 */
[----:B------:R-:W1:Y:S02]  /*3210*/  UTCATOMSWS.2CTA.FIND_AND_SET.ALIGN UP0, UR4, UR4 ;  /* 0x00000004000475e3 */ /* 0x000e640008200800 */
[----:B-1----:R-:W-:Y:S01]  /*3220*/  MOV R10, UR4 ;  /* 0x00000004000a7c02 */ /* 0x002fe20008000f00 */
[----:B------:R-:W-:Y:S05]  /*3230*/  BRA.U !UP0, `(.L_x_59) ;  /* 0xfffffffd08e87547 */ /* 0x000fea000b83ffff */
.L_x_58:
[----:B------:R-:W1:Y:S01]  /*3240*/  LDS R6, [UR5+0x10] ;  /* 0x00001005ff067984 */ /* 0x000e620008000800 */
[----:B------:R-:W-:Y:S01]  /*3250*/  IMAD.U32 R3, RZ, RZ, UR6 ;  /* 0x00000006ff037e24 */ /* 0x000fe2000f8e00ff */
[----:B------:R-:W-:-:S03]  /*3260*/  MOV R4, UR45 ;  /* 0x0000002d00047c02 */ /* 0x000fc60008000f00 */
[----:B------:R-:W-:Y:S01]  /*3270*/  VIADD R3, R3, 0x120 ;  /* 0x0000012003037836 */ /* 0x000fe20000000000 */
[----:B-1----:R-:W-:-:S04]  /*3280*/  SHF.L.U32 R6, R6, 0x1f, RZ ;  /* 0x0000001f06067819 */ /* 0x002fc800000006ff */
[----:B------:R-:W1:Y:S02]  /*3290*/  SYNCS.PHASECHK.TRANS64.TRYWAIT P0, [UR5+0x8], R6 ;  /* 0x00000806ff0075a7 */ /* 0x000e640008001105 */
[----:B-1----:R-:W-:Y:S05]  /*32a0*/  @P0 BRA `(.L_x_60) ;  /* 0x0000000000080947 */ /* 0x002fea0003800000 */
[----:B------:R-:W1:Y:S02]  /*32b0*/  SYNCS.PHASECHK.TRANS64.TRYWAIT P0, [UR5+0x8], R6 ;  /* 0x00000806ff0075a7 */ /* 0x000e640008001105 */
[----:B-1----:R-:W-:Y:S05]  /*32c0*/  @!P0 BRA `(.L_x_61) ;  /* 0x0000004c00488947 */ /* 0x002fea0003800000 */
.L_x_60:
[----:B------:R-:W-:Y:S01]  /*32d0*/  PRMT R4, R4, 0x654, R3 ;  /* 0x0000065404047816 */ /* 0x000fe20000000003 */
[----:B------:R-:W-:Y:S01]  /*32e0*/  HFMA2 R3, -RZ, RZ, 0, 5.9604644775390625e-08 ;  /* 0x00000001ff037431 */ /* 0x000fe200000001ff */
[----:B------:R-:W-:Y:S01]  /*32f0*/  UPRMT UR4, UR45, 0x654, UR7 ;  /* 0x000006542d047896 */ /* 0x000fe20008000007 */
[----:B------:R-:W-:Y:S02]  /*3300*/  IMAD.MOV.U32 R8, RZ, RZ, 0xffff ;  /* 0x0000ffffff087424 */ /* 0x000fe400078e00ff */
[----:B-1----:R-:W-:Y:S02]  /*3310*/  IMAD.MOV.U32 R6, RZ, RZ, 0x4 ;  /* 0x00000004ff067424 */ /* 0x002fe400078e00ff */
[----:B------:R-:W-:Y:S01]  /*3320*/  IMAD.SHL.U32 R9, R10, 0x20, RZ ;  /* 0x000000200a097824 */ /* 0x000fe200078e00ff */
[----:B------:R-:W-:Y:S02]  /*3330*/  MOV R5, UR4 ;  /* 0x0000000400057c02 */ /* 0x000fe40008000f00 */
[-C--:B------:R-:W-:Y:S01]  /*3340*/  SHF.L.U32 R8, R8, R10.reuse, RZ ;  /* 0x0000000a08087219 */ /* 0x080fe200000006ff */
[----:B------:R1:W-:Y:S01]  /*3350*/  SYNCS.ARRIVE.TRANS64.RED RZ, [UR4], R6 ;  /* 0x00000006ffff79a7 */ /* 0x0003e20008000404 */
[----:B------:R-:W-:Y:S01]  /*3360*/  SHF.L.U32 R7, R3, R10, RZ ;  /* 0x0000000a03077219 */ /* 0x000fe200000006ff */
[----:B------:R1:W-:Y:S04]  /*3370*/  STS [UR6+0x120], R9 ;  /* 0x00012009ff007988 */ /* 0x0003e80008000806 */
[----:B------:R1:W-:Y:S04]  /*3380*/  STAS [R4.64], R10 ;  /* 0x0000000a04007dbd */ /* 0x0003e8000c0008ff */
[----:B------:R1:W-:Y:S04]  /*3390*/  ATOMS.OR RZ, [UR5+0x14], R8 ;  /* 0x00001408ffff798c */ /* 0x0003e8000b000005 */
[----:B------:R1:W-:Y:S04]  /*33a0*/  ATOMS.OR RZ, [UR5+0x18], R7 ;  /* 0x00001807ffff798c */ /* 0x0003e8000b000005 */
[----:B------:R1:W-:Y:S02]  /*33b0*/  ATOMS.XOR RZ, [UR5+0x10], R3 ;  /* 0x00001003ffff798c */ /* 0x0003e4000b800005 */
.L_x_57:
[----:B------:R-:W-:Y:S05]  /*33c0*/  BSYNC B0 ;  /* 0x0000000000007941 */ /* 0x000fea0003800000 */
.L_x_56:
[----:B------:R-:W-:Y:S05]  /*33d0*/  BRA.U UP1, `(.L_x_62) ;  /* 0x00000001016c7547 */ /* 0x000fea000b800000 */
[----:B------:R-:W-:-:S03]  /*33e0*/  UMOV UR4, 0xffffffff ;  /* 0xffffffff00047882 */ /* 0x000fc60000000000 */
[----:B------:R-:W-:Y:S05]  /*33f0*/  BRA.DIV UR4, `(.L_x_63) ;  /* 0x0000004e04147947 */ /* 0x000fea000b800000 */
[----:B------:R-:W-:-:S13]  /*3400*/  ELECT P6, URZ, PT ;  /* 0x0000000000ff782f */ /* 0x000fda00038c0000 */
.L_x_147:
[----:B------:R-:W-:Y:S05]  /*3410*/  @!P6 BRA `(.L_x_62) ;  /* 0x00000000005ce947 */ /* 0x000fea0003800000 */
[----:B-1----:R-:W1:Y:S02]  /*3420*/  LDS R4, [UR5+0x10] ;  /* 0x00001005ff047984 */ /* 0x002e640008000800 */
[----:B-1----:R-:W-:-:S04]  /*3430*/  SHF.L.U32 R4, R4, 0x1f, RZ ;  /* 0x0000001f04047819 */ /* 0x002fc800000006ff */
[----:B------:R-:W1:Y:S02]  /*3440*/  SYNCS.PHASECHK.TRANS64.TRYWAIT P0, [UR5+0x8], R4 ;  /* 0x00000804ff0075a7 */ /* 0x000e640008001105 */
[----:B-1----:R-:W-:Y:S05]  /*3450*/  @P0 BRA `(.L_x_64) ;  /* 0x0000000000080947 */ /* 0x002fea0003800000 */
[----:B------:R-:W1:Y:S02]  /*3460*/  SYNCS.PHASECHK.TRANS64.TRYWAIT P0, [UR5+0x8], R4 ;  /* 0x00000804ff0075a7 */ /* 0x000e640008001105 */
[----:B-1----:R-:W-:Y:S05]  /*3470*/  @!P0 BRA `(.L_x_65) ;  /* 0x0000004c00148947 */ /* 0x002fea0003800000 */
.L_x_64:
[----:B------:R-:W2:Y:S01]  /*3480*/  LDS R6, [UR6+0x120] ;  /* 0x00012006ff067984 */ /* 0x000ea20008000800 */
[----:B-1----:R-:W-:Y:S02]  /*3490*/  HFMA2 R3, -RZ, RZ, 0, 5.9604644775390625e-08 ;  /* 0x00000001ff037431 */ /* 0x002fe400000001ff */
[----:B------:R-:W-:Y:S01]  /*34a0*/  IMAD.MOV.U32 R4, RZ, RZ, 0xffff ;  /* 0x0000ffffff047424 */ /* 0x000fe200078e00ff */
[----:B------:R-:W-:Y:S01]  /*34b0*/  UPRMT UR4, UR45, 0x654, UR7 ;  /* 0x000006542d047896 */ /* 0x000fe20008000007 */
[----:B--2---:R-:W-:-:S03]  /*34c0*/  IMAD.SHL.U32 R5, R6, 0x20, RZ ;  /* 0x0000002006057824 */ /* 0x004fc600078e00ff */
[-C--:B------:R-:W-:Y:S02]  /*34d0*/  SHF.L.U32 R4, R4, R6.reuse, RZ ;  /* 0x0000000604047219 */ /* 0x080fe400000006ff */
[----:B------:R-:W-:Y:S01]  /*34e0*/  SHF.L.U32 R6, R3, R6, RZ ;  /* 0x0000000603067219 */ /* 0x000fe200000006ff */
[----:B------:R2:W-:Y:S04]  /*34f0*/  STS [UR6+0x120], R5 ;  /* 0x00012005ff007988 */ /* 0x0005e80008000806 */
[----:B------:R2:W-:Y:S04]  /*3500*/  ATOMS.OR RZ, [UR5+0x14], R4 ;  /* 0x00001404ffff798c */ /* 0x0005e8000b000005 */
[----:B------:R2:W-:Y:S01]  /*3510*/  ATOMS.OR RZ, [UR5+0x18], R6 ;  /* 0x00001806ffff798c */ /* 0x0005e2000b000005 */
[----:B------:R-:W-:Y:S03]  /*3520*/  SYNCS.ARRIVE.TRANS64.RED.A1T0 RZ, [UR4], RZ ;  /* 0x000000ffffff79a7 */ /* 0x000fe60008100404 */
[----:B------:R2:W-:Y:S01]  /*3530*/  ATOMS.XOR RZ, [UR5+0x10], R3 ;  /* 0x00001003ffff798c */ /* 0x0005e2000b800005 */
[----:B------:R-:W-:Y:S05]  /*3540*/  BRA `(.L_x_62) ;  /* 0x0000000000107947 */ /* 0x000fea0003800000 */
.L_x_55:
[----:B------:R-:W-:Y:S02]  /*3550*/  MOV R3, 0xffffffff ;  /* 0xffffffff00037802 */ /* 0x000fe40000000f00 */
[----:B------:R-:W-:-:S03]  /*3560*/  MOV R4, 0x3590 ;  /* 0x0000359000047802 */ /* 0x000fc60000000f00 */
[----:B------:R1:W-:Y:S04]  /*3570*/  STS [UR6+0x120], R3 ;  /* 0x00012003ff007988 */ /* 0x0003e80008000806 */
[----:B-1---5:R-:W-:Y:S05]  /*3580*/  CALL.REL.NOINC `($__internal_1_$__cuda_sm10x_tcgen05_guardrail_trap_phase_invalid_during_alloc) ;  /* 0x0000005000747944 */ /* 0x022fea0003c00000 */
.L_x_62:
[----:B------:R-:W-:Y:S05]  /*3590*/  WARPSYNC.ALL ;  /* 0x0000000000007948 */ /* 0x000fea0003800000 */
[----:B------:R-:W3:Y:S01]  /*35a0*/  S2UR UR4, SR_CgaCtaId ;  /* 0x00000000000479c3 */ /* 0x000ee20000008800 */
[----:B------:R-:W-:Y:S01]  /*35b0*/  UMOV UR26, 0x400 ;  /* 0x00000400001a7882 */ /* 0x000fe20000000000 */
[----:B------:R-:W-:-:S06]  /*35c0*/  NOP ;  /* 0x0000000000007918 */ /* 0x000fcc0000000000 */
[----:B------:R-:W-:Y:S06]  /*35d0*/  BAR.ARV 0x6, 0xa0 ;  /* 0x0182800000007b1d */ /* 0x000fec0000002000 */
[----:B------:R-:W4:Y:S01]  /*35e0*/  LDCU UR6, c[0x0][0x38c] ;  /* 0x00007180ff0677ac */ /* 0x000f220008000800 */
[----:B------:R-:W-:Y:S01]  /*35f0*/  LOP3.LUT R0, R0, 0xffff, RZ, 0xc0, !PT ;  /* 0x0000ffff00007812 */ /* 0x000fe200078ec0ff */
[----:B-1----:R-:W-:Y:S01]  /*3600*/  IMAD.MOV.U32 R9, RZ, RZ, 0x1 ;  /* 0x00000001ff097424 */ /* 0x002fe200078e00ff */
[----:B------:R-:W-:Y:S01]  /*3610*/  LOP3.LUT R2, R2, 0xffff, RZ, 0xc0, !PT ;  /* 0x0000ffff02027812 */ /* 0x000fe200078ec0ff */
[----:B------:R-:W-:Y:S01]  /*3620*/  IMAD.MOV.U32 R8, RZ, RZ, RZ ;  /* 0x000000ffff087224 */ /* 0x000fe200078e00ff */
[----:B------:R-:W-:Y:S01]  /*3630*/  R2UR UR42, R0 ;  /* 0x00000000002a72ca */ /* 0x000fe200000e0000 */
[----:B------:R-:W-:Y:S01]  /*3640*/  UMOV UR32, URZ ;  /* 0x000000ff00207c82 */ /* 0x000fe20008000000 */
[----:B------:R-:W-:Y:S01]  /*3650*/  R2UR UR28, R2 ;  /* 0x00000000021c72ca */ /* 0x000fe200000e0000 */
[----:B------:R-:W-:Y:S01]  /*3660*/  UMOV UR23, URZ ;  /* 0x000000ff00177c82 */ /* 0x000fe20008000000 */
[----:B------:R-:W-:Y:S01]  /*3670*/  UMOV UR22, URZ ;  /* 0x000000ff00167c82 */ /* 0x000fe20008000000 */
[----:B---3--:R-:W-:-:S02]  /*3680*/  ULEA UR26, UR4, UR26, 0x18 ;  /* 0x0000001a041a7291 */ /* 0x008fc4000f8ec0ff */
[----:B------:R-:W-:Y:S02]  /*3690*/  UISETP.NE.AND UP3, UPT, UR46, URZ, UPT ;  /* 0x000000ff2e00728c */ /* 0x000fe4000bf65270 */
[----:B------:R-:W-:Y:S02]  /*36a0*/  UIADD3 UR5, UPT, UPT, UR26, 0x3300, URZ ;  /* 0x000033001a057890 */ /* 0x000fe4000fffe0ff */
[----:B------:R-:W-:Y:S02]  /*36b0*/  UIADD3 UR4, UPT, UPT, UR26, 0x9300, URZ ;  /* 0x000093001a047890 */ /* 0x000fe4000fffe0ff */
[----:B----4-:R-:W-:Y:S01]  /*36c0*/  UIADD3 UR6, UPT, UPT, UR6, 0x3f, URZ ;  /* 0x0000003f06067890 */ /* 0x010fe2000fffe0ff */
[----:B--2---:R-:W1:Y:S01]  /*36d0*/  LDS R3, [UR26+0x120] ;  /* 0x0001201aff037984 */ /* 0x004e620008000800 */
[----:B------:R-:W-:Y:S02]  /*36e0*/  USHF.R.U32.HI UR5, URZ, 0x4, UR5 ;  /* 0x00000004ff057899 */ /* 0x000fe40008011605 */
[----:B------:R-:W-:-:S02]  /*36f0*/  USHF.R.S32.HI UR33, URZ, 0x1f, UR6 ;  /* 0x0000001fff217899 */ /* 0x000fc40008011406 */
[----:B------:R-:W-:Y:S02]  /*3700*/  USHF.R.U32.HI UR4, URZ, 0x4, UR4 ;  /* 0x00000004ff047899 */ /* 0x000fe40008011604 */
[----:B------:R-:W-:Y:S02]  /*3710*/  ULEA.HI UR33, UR33, UR6, URZ, 0x6 ;  /* 0x0000000621217291 */ /* 0x000fe4000f8f30ff */
[----:B------:R-:W-:Y:S02]  /*3720*/  ULOP3.LUT UR5, UR5, 0x3fff, URZ, 0xc0, !UPT ;  /* 0x00003fff05057892 */ /* 0x000fe4000f8ec0ff */
[----:B------:R-:W-:Y:S02]  /*3730*/  USHF.R.S32.HI UR33, URZ, 0x6, UR33 ;  /* 0x00000006ff217899 */ /* 0x000fe40008011421 */
[----:B------:R-:W-:Y:S02]  /*3740*/  ULOP3.LUT UR30, UR4, 0x3fff, URZ, 0xc0, !UPT ;  /* 0x00003fff041e7892 */ /* 0x000fe4000f8ec0ff */
[----:B------:R-:W-:Y:S01]  /*3750*/  UISETP.LT.AND UP0, UPT, UR33, 0x1, UPT ;  /* 0x000000012100788c */ /* 0x000fe2000bf01270 */
[----:B------:R-:W-:Y:S01]  /*3760*/  UMOV UR40, 0x0 ;  /* 0x0000000000287882 */ /* 0x000fe20000000000 */
[----:B------:R-:W-:Y:S01]  /*3770*/  UMOV UR41, 0x8100490 ;  /* 0x0810049000297882 */ /* 0x000fe20000000000 */
[----:B------:R-:W-:-:S02]  /*3780*/  ULOP3.LUT UR29, UR5, 0x10000, URZ, 0xfc, !UPT ;  /* 0x00010000051d7892 */ /* 0x000fc4000f8efcff */
[----:B------:R-:W-:Y:S02]  /*3790*/  ULOP3.LUT UR30, UR30, 0x10000, URZ, 0xfc, !UPT ;  /* 0x000100001e1e7892 */ /* 0x000fe4000f8efcff */
[----:B------:R-:W-:Y:S01]  /*37a0*/  USEL UR43, UR33, 0x1, !UP0 ;  /* 0x00000001212b7887 */ /* 0x000fe2000c000000 */
[----:B------:R-:W-:Y:S01]  /*37b0*/  UMOV UR38, 0x0 ;  /* 0x0000000000267882 */ /* 0x000fe20000000000 */
[----:B------:R-:W-:Y:S01]  /*37c0*/  UMOV UR39, 0x8100490 ;  /* 0x0810049000277882 */ /* 0x000fe20000000000 */
[----:B------:R-:W-:Y:S01]  /*37d0*/  UMOV UR36, 0x0 ;  /* 0x0000000000247882 */ /* 0x000fe20000000000 */
[----:B------:R-:W-:Y:S01]  /*37e0*/  UMOV UR37, 0x8100490 ;  /* 0x0810049000257882 */ /* 0x000fe20000000000 */
[----:B------:R-:W-:Y:S01]  /*37f0*/  UMOV UR34, 0x0 ;  /* 0x0000000000227882 */ /* 0x000fe20000000000 */
[----:B------:R-:W-:Y:S01]  /*3800*/  UMOV UR35, 0x8100490 ;  /* 0x0810049000237882 */ /* 0x000fe20000000000 */
[----:B-1----:R-:W-:Y:S02]  /*3810*/  R2UR UR44, R3 ;  /* 0x00000000032c72ca */ /* 0x002fe400000e0000 */
[----:B------:R-:W-:-:S13]  /*3820*/  CS2R R2, SRZ ;  /* 0x0000000000027805 */ /* 0x000fda000001ff00 */
.L_x_73:
[C---:B------:R-:W-:Y:S02]  /*3830*/  LEA R0, R8.reuse, UR26, 0x3 ;  /* 0x0000001a08007c11 */ /* 0x040fe4000f8e18ff */
[----:B------:R-:W-:Y:S02]  /*3840*/  SHF.L.U32 R4, R3, 0x1f, RZ ;  /* 0x0000001f03047819 */ /* 0x000fe400000006ff */
[----:B------:R-:W-:Y:S02]  /*3850*/  LEA R5, R8, UR26, 0x4 ;  /* 0x0000001a08057c11 */ /* 0x000fe4000f8e20ff */
[----:B------:R-:W1:Y:S02]  /*3860*/  SYNCS.PHASECHK.TRANS64.TRYWAIT P0, [R0+URZ+0x70], R4 ;  /* 0x00007004000075a7 */ /* 0x000e6400080011ff */
[----:B-1-3--:R-:W-:Y:S05]  /*3870*/  @!P0 BRA `(.L_x_66) ;  /* 0x00000048002c8947 */ /* 0x00afea0003800000 */
.L_x_148:
[----:B-1----:R-:W1:Y:S01]  /*3880*/  LDS.128 R4, [R5+0x100] ;  /* 0x0001000005047984 */ /* 0x002e620000000c00 */
[----:B------:R-:W-:Y:S02]  /*3890*/  VIADD R0, R0, 0x80 ;  /* 0x0000008000007836 */ /* 0x000fe40000000000 */
[----:B------:R-:W-:Y:S01]  /*38a0*/  VIADD R8, R8, 0x1 ;  /* 0x0000000108087836 */ /* 0x000fe20000000000 */
[----:B------:R-:W-:Y:S01]  /*38b0*/  @!PT LDS RZ, [RZ] ;  /* 0x00000000fffff984 */ /* 0x000fe20000000800 */
[----:B------:R-:W-:Y:S01]  /*38c0*/  @!PT LDS RZ, [RZ] ;  /* 0x00000000fffff984 */ /* 0x000fe20000000800 */
[----:B------:R-:W-:Y:S01]  /*38d0*/  @!PT LDS RZ, [RZ] ;  /* 0x00000000fffff984 */ /* 0x000fe20000000800 */
[----:B------:R-:W-:Y:S01]  /*38e0*/  @!PT LDS RZ, [RZ] ;  /* 0x00000000fffff984 */ /* 0x000fe20000000800 */
[----:B------:R2:W-:Y:S06]  /*38f0*/  MEMBAR.ALL.CTA ;  /* 0x0000000000007992 */ /* 0x0005ec0000008000 */
[----:B--2---:R-:W2:Y:S01]  /*3900*/  FENCE.VIEW.ASYNC.S ;  /* 0x00000000000073c6 */ /* 0x004ea20000000000 */
[----:B------:R-:W-:-:S04]  /*3910*/  PRMT R0, RZ, 0x654, R0 ;  /* 0x00000654ff007816 */ /* 0x000fc80000000000 */
[----:B--2---:R2:W-:Y:S01]  /*3920*/  SYNCS.ARRIVE.TRANS64.RED.A1T0 RZ, [R0+URZ], RZ ;  /* 0x000000ff00ff79a7 */ /* 0x0045e200081004ff */
[----:B-1----:R-:W-:Y:S01]  /*3930*/  LOP3.LUT P1, RZ, R6, 0x1, RZ, 0xc0, !PT ;  /* 0x0000000106ff7812 */ /* 0x002fe2000782c0ff */
[----:B--2---:R-:W-:-:S12]  /*3940*/  BRA.U UP3, `(.L_x_67) ;  /* 0x0000000503087547 */ /* 0x004fd8000b800000 */
[----:B------:R-:W1:Y:S01]  /*3950*/  LDCU UR4, c[0x0][0x38c] ;  /* 0x00007180ff0477ac */ /* 0x000e620008000800 */
[----:B------:R-:W-:Y:S02]  /*3960*/  PLOP3.LUT P2, PT, PT, PT, PT, 0x80, 0x8 ;  /* 0x000000000008781c */ /* 0x000fe40003f4f070 */
[----:B------:R-:W-:Y:S01]  /*3970*/  SHF.L.U32 R4, R9, 0x1f, RZ ;  /* 0x0000001f09047819 */ /* 0x000fe200000006ff */
[----:B------:R-:W-:Y:S02]  /*3980*/  ULEA UR31, UR32, UR26, 0x3 ;  /* 0x0000001a201f7291 */ /* 0x000fe4000f8e18ff */
[----:B------:R-:W-:Y:S02]  /*3990*/  ULEA UR11, UR32, UR44, 0x5 ;  /* 0x0000002c200b7291 */ /* 0x000fe4000f8e28ff */
[----:B-1----:R-:W-:-:S06]  /*39a0*/  UISETP.GE.AND UP0, UPT, UR4, 0x1, UPT ;  /* 0x000000010400788c */ /* 0x002fcc000bf06270 */
[----:B------:R-:W-:-:S05]  /*39b0*/  PLOP3.LUT P0, PT, PT, PT, UP0, 0x80, 0x8 ;  /* 0x000000000008781c */ /* 0x000fca0003f0f008 */
[----:B------:R-:W-:-:S08]  /*39c0*/  @UP0 ULEA UR4, UR23, UR26, 0x3 ;  /* 0x0000001a17040291 */ /* 0x000fd0000f8e18ff */
[----:B------:R-:W-:-:S04]  /*39d0*/  @P0 SHF.L.U32 R0, R2, 0x1f, RZ ;  /* 0x0000001f02000819 */ /* 0x000fc800000006ff */
[----:B------:R1:W2:Y:S01]  /*39e0*/  @P0 SYNCS.PHASECHK.TRANS64.TRYWAIT P2, [UR4], R0 ;  /* 0x00000000ff0005a7 */ /* 0x0002a20008041104 */
[----:B------:R-:W3:Y:S02]  /*39f0*/  SYNCS.PHASECHK.TRANS64.TRYWAIT P0, [UR31+0xb0], R4 ;  /* 0x0000b004ff0075a7 */ /* 0x000ee4000800111f */
[----:B-123--:R-:W-:Y:S05]  /*3a00*/  @!P0 BRA `(.L_x_68) ;  /* 0x0000004400dc8947 */ /* 0x00efea0003800000 */
.L_x_150:
[----:B------:R-:W-:Y:S01]  /*3a10*/  UMOV UR27, UR22 ;  /* 0x00000016001b7c82 */ /* 0x000fe20008000000 */
[----:B------:R-:W-:Y:S05]  /*3a20*/  BRA.U !UP0, `(.L_x_69) ;  /* 0x0000000108c07547 */ /* 0x000fea000b800000 */
[----:B------:R-:W-:Y:S02]  /*3a30*/  UIADD3 UR27, UPT, UPT, UR43, UR22, URZ ;  /* 0x000000162b1b7290 */ /* 0x000fe4000fffe0ff */
[----:B------:R-:W-:Y:S01]  /*3a40*/  UPLOP3.LUT UP2, UPT, UPT, UPT, UPT, 0x40, 0x4 ;  /* 0x000000000004789c */ /* 0x000fe20003f4e870 */
[----:B------:R-:W-:Y:S01]  /*3a50*/  UMOV UR24, UR33 ;  /* 0x0000002100187c82 */ /* 0x000fe20008000000 */
[----:B------:R-:W-:-:S09]  /*3a60*/  UMOV UR10, UR23 ;  /* 0x00000017000a7c82 */ /* 0x000fd20008000000 */
.L_x_72:
[----:B--2---:R-:W-:Y:S01]  /*3a70*/  ULEA UR5, UR10, UR26, 0x3 ;  /* 0x0000001a0a057291 */ /* 0x004fe2000f8e18ff */
[----:B---3--:R-:W-:Y:S11]  /*3a80*/  @P2 BRA `(.L_x_70) ;  /* 0x00000000000c2947 */ /* 0x008ff60003800000 */
[----:B-1----:R-:W-:Y:S04]  /*3a90*/  SHF.L.U32 R4, R2, 0x1f, RZ ;  /* 0x0000001f02047819 */ /* 0x002fe800000006ff */
[----:B------:R-:W1:Y:S02]  /*3aa0*/  SYNCS.PHASECHK.TRANS64.TRYWAIT P0, [UR5], R4 ;  /* 0x00000004ff0075a7 */ /* 0x000e640008001105 */
[----:B-1----:R-:W-:Y:S05]  /*3ab0*/  @!P0 BRA `(.L_x_71) ;  /* 0x0000004400c88947 */ /* 0x002fea0003800000 */
.L_x_70:
[----:B------:R-:W-:Y:S01]  /*3ac0*/  UISETP.NE.AND UP0, UPT, UR24, 0x1, UPT ;  /* 0x000000011800788c */ /* 0x000fe2000bf05270 */
[----:B------:R-:W-:Y:S01]  /*3ad0*/  PLOP3.LUT P2, PT, PT, PT, PT, 0x80, 0x8 ;  /* 0x000000000008781c */ /* 0x000fe20003f4f070 */
[----:B------:R-:W-:Y:S02]  /*3ae0*/  UIADD3 UR4, UPT, UPT, UR10, 0x1, URZ ;  /* 0x000000010a047890 */ /* 0x000fe4000fffe0ff */
[----:B------:R-:W-:Y:S02]  /*3af0*/  UIADD3 UR25, UPT, UPT, UR5, 0x18, URZ ;  /* 0x0000001805197890 */ /* 0x000fe4000fffe0ff */
[----:B------:R-:W-:Y:S01]  /*3b00*/  UISETP.NE.AND UP1, UPT, UR4, 0x3, UPT ;  /* 0x000000030400788c */ /* 0x000fe2000bf25270 */
[----:B------:R-:W-:Y:S01]  /*3b10*/  PLOP3.LUT P0, PT, PT, PT, UP0, 0x80, 0x8 ;  /* 0x000000000008781c */ /* 0x000fe20003f0f008 */
[----:B------:R-:W-:Y:S02]  /*3b20*/  UIADD3 UR22, UPT, UPT, UR22, 0x1, URZ ;  /* 0x0000000116167890 */ /* 0x000fe4000fffe0ff */
[----:B------:R-:W-:Y:S02]  /*3b30*/  USEL UR6, URZ, 0x1, UP1 ;  /* 0x00000001ff067887 */ /* 0x000fe40008800000 */
[----:B------:R-:W-:Y:S02]  /*3b40*/  USEL UR23, UR4, URZ, UP1 ;  /* 0x000000ff04177287 */ /* 0x000fe40008800000 */
[----:B------:R-:W-:Y:S02]  /*3b50*/  UIADD3 UR24, UPT, UPT, UR24, -0x1, URZ ;  /* 0xffffffff18187890 */ /* 0x000fe4000fffe0ff */
[----:B------:R-:W-:Y:S01]  /*3b60*/  @UP0 ULEA UR4, UR23, UR26, 0x3 ;  /* 0x0000001a17040291 */ /* 0x000fe2000f8e18ff */
[----:B------:R-:W-:Y:S01]  /*3b70*/  LOP3.LUT R2, R2, UR6, RZ, 0x3c, !PT ;  /* 0x0000000602027c12 */ /* 0x000fe2000f8e3cff */
[----:B------:R-:W-:Y:S02]  /*3b80*/  ULEA UR6, UR10, UR30, 0x8 ;  /* 0x0000001e0a067291 */ /* 0x000fe4000f8e40ff */
[----:B------:R-:W-:Y:S01]  /*3b90*/  UISETP.NE.AND UP0, UPT, UR22, UR27, UPT ;  /* 0x0000001b1600728c */ /* 0x000fe2000bf05270 */
[----:B-1----:R-:W-:Y:S01]  /*3ba0*/  @P0 SHF.L.U32 R0, R2, 0x1f, RZ ;  /* 0x0000001f02000819 */ /* 0x002fe200000006ff */
[----:B------:R-:W-:Y:S02]  /*3bb0*/  UIADD3 UR20, UPT, UPT, UR6, 0x2, URZ ;  /* 0x0000000206147890 */ /* 0x000fe4000fffe0ff */
[----:B------:R-:W-:Y:S01]  /*3bc0*/  UIADD3 UR16, UPT, UPT, UR6, 0x4, URZ ;  /* 0x0000000406107890 */ /* 0x000fe2000fffe0ff */
[----:B------:R2:W3:Y:S01]  /*3bd0*/  @P0 SYNCS.PHASECHK.TRANS64.TRYWAIT P2, [UR4], R0 ;  /* 0x00000000ff0005a7 */ /* 0x0004e20008041104 */
[----:B------:R-:W-:Y:S02]  /*3be0*/  ULEA UR4, UR10, UR29, 0x9 ;  /* 0x0000001d0a047291 */ /* 0x000fe4000f8e48ff */
[----:B------:R-:W-:Y:S02]  /*3bf0*/  UIADD3 UR12, UPT, UPT, UR6, 0x6, URZ ;  /* 0x00000006060c7890 */ /* 0x000fe4000fffe0ff */
[----:B------:R-:W-:Y:S02]  /*3c00*/  UIADD3 UR18, UPT, UPT, UR4, 0x2, URZ ;  /* 0x0000000204127890 */ /* 0x000fe4000fffe0ff */
[----:B------:R-:W-:Y:S02]  /*3c10*/  UIADD3 UR14, UPT, UPT, UR4, 0x4, URZ ;  /* 0x00000004040e7890 */ /* 0x000fe4000fffe0ff */
[----:B------:R-:W-:Y:S01]  /*3c20*/  UIADD3 UR8, UPT, UPT, UR4, 0x6, URZ ;  /* 0x0000000604087890 */ /* 0x000fe2000fffe0ff */
[----:B------:R-:W-:Y:S01]  /*3c30*/  UMOV UR7, 0x40004040 ;  /* 0x4000404000077882 */ /* 0x000fe20000000000 */
[----:B------:R-:W-:Y:S01]  /*3c40*/  UMOV UR5, 0x40004040 ;  /* 0x4000404000057882 */ /* 0x000fe20000000000 */
[----:B------:R-:W-:Y:S01]  /*3c50*/  UMOV UR21, 0x40004040 ;  /* 0x4000404000157882 */ /* 0x000fe20000000000 */
[----:B------:R2:W-:Y:S01]  /*3c60*/  UTCHMMA.2CTA gdesc[UR4], gdesc[UR6], tmem[UR11], tmem[UR40], idesc[UR41], UP2 ;  /* 0x00ff2806040075ea */ /* 0x0005e2000920000b */
[----:B------:R-:W-:Y:S01]  /*3c70*/  UPLOP3.LUT UP2, UPT, UPT, UPT, UPT, 0x80, 0x8 ;  /* 0x000000000008789c */ /* 0x000fe20003f4f070 */
[----:B------:R-:W-:Y:S01]  /*3c80*/  UMOV UR19, 0x40004040 ;  /* 0x4000404000137882 */ /* 0x000fe20000000000 */
[----:B------:R-:W-:Y:S01]  /*3c90*/  UMOV UR17, 0x40004040 ;  /* 0x4000404000117882 */ /* 0x000fe20000000000 */
[----:B------:R2:W-:Y:S01]  /*3ca0*/  UTCHMMA.2CTA gdesc[UR18], gdesc[UR20], tmem[UR11], tmem[UR38], idesc[UR39], UPT ;  /* 0x00ff2614120075ea */ /* 0x0005e2000ba0000b */
[----:B------:R-:W-:Y:S01]  /*3cb0*/  UMOV UR15, 0x40004040 ;  /* 0x40004040000f7882 */ /* 0x000fe20000000000 */
[----:B------:R-:W-:Y:S01]  /*3cc0*/  UMOV UR13, 0x40004040 ;  /* 0x40004040000d7882 */ /* 0x000fe20000000000 */
[----:B------:R-:W-:Y:S01]  /*3cd0*/  UMOV UR9, 0x40004040 ;  /* 0x4000404000097882 */ /* 0x000fe20000000000 */
[----:B------:R2:W-:Y:S01]  /*3ce0*/  UTCHMMA.2CTA gdesc[UR14], gdesc[UR16], tmem[UR11], tmem[UR36], idesc[UR37], UPT ;  /* 0x00ff24100e0075ea */ /* 0x0005e2000ba0000b */
[----:B------:R2:W-:Y:S01]  /*3cf0*/  UTCHMMA.2CTA gdesc[UR8], gdesc[UR12], tmem[UR11], tmem[UR34], idesc[UR35], UPT ;  /* 0x00ff220c080075ea */ /* 0x0005e2000ba0000b */
[----:B------:R2:W-:Y:S01]  /*3d00*/  UTCBAR.2CTA.MULTICAST [UR25], URZ, UR28 ;  /* 0x000000ff190073e9 */ /* 0x0005e2000820081c */
[----:B------:R-:W-:Y:S01]  /*3d10*/  UMOV UR10, UR23 ;  /* 0x00000017000a7c82 */ /* 0x000fe20008000000 */
[----:B------:R-:W-:Y:S05]  /*3d20*/  BRA.U UP0, `(.L_x_72) ;  /* 0xfffffffd00507547 */ /* 0x000fea000b83ffff */
.L_x_69:
[----:B--2---:R-:W-:Y:S01]  /*3d30*/  UIADD3 UR4, UPT, UPT, UR31, 0x90, URZ ;  /* 0x000000901f047890 */ /* 0x004fe2000fffe0ff */
[----:B------:R-:W-:-:S08]  /*3d40*/  UMOV UR22, UR27 ;  /* 0x0000001b00167c82 */ /* 0x000fd00008000000 */
[----:B------:R2:W-:Y:S01]  /*3d50*/  UTCBAR.2CTA.MULTICAST [UR4], URZ, UR42 ;  /* 0x000000ff040073e9 */ /* 0x0005e2000820082a */
[----:B------:R-:W-:Y:S02]  /*3d60*/  NOP ;  /* 0x0000000000007918 */ /* 0x000fe40000000000 */
.L_x_67:
[----:B--2---:R-:W-:Y:S01]  /*3d70*/  UIADD3 UR4, UPT, UPT, UR32, 0x1, URZ ;  /* 0x0000000120047890 */ /* 0x004fe2000fffe0ff */
[----:B------:R-:W-:-:S03]  /*3d80*/  ISETP.NE.AND P0, PT, R8, 0x2, PT ;  /* 0x000000020800780c */ /* 0x000fc60003f05270 */
[----:B------:R-:W-:Y:S01]  /*3d90*/  UISETP.NE.AND UP0, UPT, UR4, 0x4, UPT ;  /* 0x000000040400788c */ /* 0x000fe2000bf05270 */
[----:B-1----:R-:W-:Y:S02]  /*3da0*/  SEL R0, RZ, 0x1, P0 ;  /* 0x00000001ff007807 */ /* 0x002fe40000000000 */
[----:B------:R-:W-:Y:S01]  /*3db0*/  SEL R8, R8, RZ, P0 ;  /* 0x000000ff08087207 */ /* 0x000fe20000000000 */
[----:B------:R-:W-:Y:S01]  /*3dc0*/  USEL UR5, URZ, 0x1, UP0 ;  /* 0x00000001ff057887 */ /* 0x000fe20008000000 */
[----:B------:R-:W-:Y:S01]  /*3dd0*/  LOP3.LUT R3, R3, R0, RZ, 0x3c, !PT ;  /* 0x0000000003037212 */ /* 0x000fe200078e3cff */
[----:B------:R-:W-:-:S04]  /*3de0*/  USEL UR32, UR4, URZ, UP0 ;  /* 0x000000ff04207287 */ /* 0x000fc80008000000 */
[----:B------:R-:W-:Y:S01]  /*3df0*/  LOP3.LUT R9, R9, UR5, RZ, 0x3c, !PT ;  /* 0x0000000509097c12 */ /* 0x000fe2000f8e3cff */
[----:B------:R-:W-:Y:S07]  /*3e00*/  @P1 BRA `(.L_x_73) ;  /* 0xfffffff800881947 */ /* 0x000fee000383ffff */
[----:B------:R-:W1:Y:S01]  /*3e10*/  S2UR UR8, SR_CgaCtaId ;  /* 0x00000000000879c3 */ /* 0x000e620000008800 */
[----:B------:R-:W-:Y:S01]  /*3e20*/  ELECT P0, URZ, PT ;  /* 0x0000000000ff782f */ /* 0x000fe20003800000 */
[----:B------:R-:W-:Y:S01]  /*3e30*/  HFMA2 R0, -RZ, RZ, 0, 5.9604644775390625e-08 ;  /* 0x00000001ff007431 */ /* 0x000fe200000001ff */
[----:B------:R-:W-:-:S05]  /*3e40*/  UMOV UR4, 0x40 ;  /* 0x0000004000047882 */ /* 0x000fca0000000000 */
[----:B------:R-:W-:Y:S01]  /*3e50*/  UVIRTCOUNT.DEALLOC.SMPOOL 0x80 ;  /* 0x000000800000784c */ /* 0x000fe20000000000 */
[----:B------:R-:W-:Y:S02]  /*3e60*/  UISETP.NE.AND UP1, UPT, UR46, URZ, UPT ;  /* 0x000000ff2e00728c */ /* 0x000fe4000bf25270 */
[----:B-1----:R-:W-:-:S09]  /*3e70*/  ULEA UR8, UR8, UR4, 0x18 ;  /* 0x0000000408087291 */ /* 0x002fd2000f8ec0ff */
[----:B------:R1:W-:Y:S01]  /*3e80*/  @P0 STS.U8 [UR8+0x1c], R0 ;  /* 0x00001c00ff000988 */ /* 0x0003e20008000008 */
[----:B------:R-:W-:Y:S05]  /*3e90*/  BRA.U UP1, `(.L_x_74) ;  /* 0x0000000101a07547 */ /* 0x000fea000b800000 */
[----:B------:R-:W-:Y:S01]  /*3ea0*/  UIADD3 UR7, UPT, UPT, UR26, 0xb0, URZ ;  /* 0x000000b01a077890 */ /* 0x000fe2000fffe0ff */
[----:B------:R-:W-:-:S03]  /*3eb0*/  SHF.L.U32 R2, R9, 0x1f, RZ ;  /* 0x0000001f09027819 */ /* 0x000fc600000006ff */
[----:B------:R-:W-:-:S09]  /*3ec0*/  ULEA UR4, UR32, UR7, 0x3 ;  /* 0x0000000720047291 */ /* 0x000fd2000f8e18ff */
[----:B------:R-:W2:Y:S02]  /*3ed0*/  SYNCS.PHASECHK.TRANS64.TRYWAIT P0, [UR4], R2 ;  /* 0x00000002ff0075a7 */ /* 0x000ea40008001104 */
[----:B--2---:R-:W-:Y:S05]  /*3ee0*/  @!P0 BRA `(.L_x_75) ;  /* 0x0000004000d48947 */ /* 0x004fea0003800000 */
.L_x_153:
[----:B------:R-:W-:-:S04]  /*3ef0*/  UIADD3 UR4, UPT, UPT, UR32, 0x1, URZ ;  /* 0x0000000120047890 */ /* 0x000fc8000fffe0ff */
[----:B------:R-:W-:-:S04]  /*3f00*/  UISETP.NE.AND UP0, UPT, UR4, 0x4, UPT ;  /* 0x000000040400788c */ /* 0x000fc8000bf05270 */
[----:B------:R-:W-:Y:S02]  /*3f10*/  USEL UR6, URZ, 0x1, UP0 ;  /* 0x00000001ff067887 */ /* 0x000fe40008000000 */
[----:B------:R-:W-:-:S04]  /*3f20*/  USEL UR4, UR4, URZ, UP0 ;  /* 0x000000ff04047287 */ /* 0x000fc80008000000 */
[----:B------:R-:W-:Y:S01]  /*3f30*/  ULEA UR5, UR4, UR7, 0x3 ;  /* 0x0000000704057291 */ /* 0x000fe2000f8e18ff */
[----:B-1----:R-:W-:-:S04]  /*3f40*/  LOP3.LUT R2, R9, UR6, RZ, 0x3c, !PT ;  /* 0x0000000609027c12 */ /* 0x002fc8000f8e3cff */
[----:B------:R-:W-:-:S04]  /*3f50*/  SHF.L.U32 R3, R2, 0x1f, RZ ;  /* 0x0000001f02037819 */ /* 0x000fc800000006ff */
[----:B------:R-:W1:Y:S02]  /*3f60*/  SYNCS.PHASECHK.TRANS64.TRYWAIT P0, [UR5], R3 ;  /* 0x00000003ff0075a7 */ /* 0x000e640008001105 */
[----:B-1----:R-:W-:Y:S05]  /*3f70*/  @!P0 BRA `(.L_x_76) ;  /* 0x0000004000c88947 */ /* 0x002fea0003800000 */
.L_x_155:
        /* <DEDUP_REMOVED lines=9> */
.L_x_157:
[----:B------:R-:W-:-:S04]  /*4010*/  UIADD3 UR4, UPT, UPT, UR4, 0x1, URZ ;  /* 0x0000000104047890 */ /* 0x000fc8000fffe0ff */
[----:B------:R-:W-:-:S04]  /*4020*/  UISETP.NE.AND UP0, UPT, UR4, 0x4, UPT ;  /* 0x000000040400788c */ /* 0x000fc8000bf05270 */
[----:B------:R-:W-:Y:S02]  /*4030*/  USEL UR5, URZ, 0x1, UP0 ;  /* 0x00000001ff057887 */ /* 0x000fe40008000000 */
[----:B------:R-:W-:-:S04]  /*4040*/  USEL UR4, UR4, URZ, UP0 ;  /* 0x000000ff04047287 */ /* 0x000fc80008000000 */
[----:B------:R-:W-:Y:S01]  /*4050*/  ULEA UR4, UR4, UR7, 0x3 ;  /* 0x0000000704047291 */ /* 0x000fe2000f8e18ff */
[----:B------:R-:W-:-:S04]  /*4060*/  LOP3.LUT R2, R2, UR5, RZ, 0x3c, !PT ;  /* 0x0000000502027c12 */ /* 0x000fc8000f8e3cff */
[----:B------:R-:W-:Y:S01]  /*4070*/  SHF.L.U32 R2, R2, 0x1f, RZ ;  /* 0x0000001f02027819 */ /* 0x000fe200000006ff */
[----:B-1----:R-:W-:-:S04]  /*4080*/  IMAD.U32 R0, RZ, RZ, UR4 ;  /* 0x00000004ff007e24 */ /* 0x002fc8000f8e00ff */
[----:B------:R1:W2:Y:S03]  /*4090*/  SYNCS.PHASECHK.TRANS64.TRYWAIT P0, [R0+URZ], R2 ;  /* 0x00000002000075a7 */ /* 0x0002a600080011ff */
[----:B--2---:R-:W-:Y:S05]  /*40a0*/  @!P0 NANOSLEEP.SYNCS 0x989680 ;  /* 0x009896800000895d */ /* 0x004fea0003900000 */
[----:B------:R-:W2:Y:S02]  /*40b0*/  @!P0 SYNCS.PHASECHK.TRANS64 P0, [R0+URZ], R2 ;  /* 0x00000002000085a7 */ /* 0x000ea400080010ff */
[----:B--2---:R-:W-:Y:S05]  /*40c0*/  @P0 BRA `(.L_x_78) ;  /* 0x0000000000200947 */ /* 0x004fea0003800000 */
.L_x_79:
[----:B--2---:R2:W4:Y:S02]  /*40d0*/  SYNCS.PHASECHK.TRANS64.TRYWAIT P0, [R0+URZ], R2 ;  /* 0x00000002000075a7 */ /* 0x00452400080011ff */
[----:B----4-:R-:W-:Y:S05]  /*40e0*/  @!P0 NANOSLEEP.SYNCS 0x989680 ;  /* 0x009896800000895d */ /* 0x010fea0003900000 */
[----:B------:R-:W4:Y:S02]  /*40f0*/  @!P0 SYNCS.PHASECHK.TRANS64 P0, [R0+URZ], R2 ;  /* 0x00000002000085a7 */ /* 0x000f2400080010ff */
[----:B----4-:R-:W-:Y:S05]  /*4100*/  @!P0 BRA `(.L_x_79) ;  /* 0xfffffffc00f08947 */ /* 0x010fea000383ffff */
[----:B------:R-:W-:Y:S05]  /*4110*/  BRA `(.L_x_78) ;  /* 0x00000000000c7947 */ /* 0x000fea0003800000 */
.L_x_74:
[----:B------:R-:W-:-:S04]  /*4120*/  UIADD3 UR4, UPT, UPT, UR26, 0xf0, URZ ;  /* 0x000000f01a047890 */ /* 0x000fc8000fffe0ff */
[----:B------:R-:W-:-:S09]  /*4130*/  UPRMT UR4, UR45, 0x654, UR4 ;  /* 0x000006542d047896 */ /* 0x000fd20008000004 */
[----:B------:R-:W-:Y:S03]  /*4140*/  SYNCS.ARRIVE.TRANS64.RED.A1T0 RZ, [UR4], RZ ;  /* 0x000000ffffff79a7 */ /* 0x000fe60008100404 */
.L_x_78:
[----:B-12---:R-:W-:Y:S01]  /*4150*/  SHF.L.U32 R2, RZ, 0x1f, RZ ;  /* 0x0000001fff027819 */ /* 0x006fe200000006ff */
[----:B------:R-:W-:Y:S01]  /*4160*/  UIADD3 UR4, UPT, UPT, UR26, 0xf0, URZ ;  /* 0x000000f01a047890 */ /* 0x000fe2000fffe0ff */
[----:B------:R-:W-:Y:S02]  /*4170*/  PLOP3.LUT P0, PT, PT, PT, UP1, 0x80, 0x8 ;  /* 0x000000000008781c */ /* 0x000fe40003f0f018 */
[----:B------:R-:W1:Y:S02]  /*4180*/  SYNCS.PHASECHK.TRANS64.TRYWAIT P1, [UR26+0xf0], R2 ;  /* 0x0000f002ff0075a7 */ /* 0x000e64000802111a */
[----:B-1----:R-:W-:Y:S09]  /*4190*/  @!P1 BRA `(.L_x_80) ;  /* 0x0000004000709947 */ /* 0x002ff20003800000 */
.L_x_159:
[----:B------:R-:W-:Y:S01]  /*41a0*/  @!UP1 UPRMT UR4, UR45, 0x654, UR4 ;  /* 0x000006542d049896 */ /* 0x000fe20008000004 */
[----:B------:R-:W-:Y:S01]  /*41b0*/  UMOV UR5, 0xffff ;  /* 0x0000ffff00057882 */ /* 0x000fe20000000000 */
[----:B------:R-:W-:-:S07]  /*41c0*/  UMOV UR6, 0x1 ;  /* 0x0000000100067882 */ /* 0x000fce0000000000 */
[----:B------:R-:W-:Y:S01]  /*41d0*/  @!P0 SYNCS.ARRIVE.TRANS64.RED.A1T0 RZ, [UR4], RZ ;  /* 0x000000ffffff89a7 */ /* 0x000fe20008100404 */
[----:B------:R-:W-:Y:S01]  /*41e0*/  NOP ;  /* 0x0000000000007918 */ /* 0x000fe20000000000 */
[----:B-1----:R-:W1:Y:S01]  /*41f0*/  LDS R0, [UR8+0x14] ;  /* 0x00001408ff007984 */ /* 0x002e620008000800 */
[----:B------:R-:W-:-:S04]  /*4200*/  ULOP3.LUT UR4, UR44, 0xffff, URZ, 0xc0, !UPT ;  /* 0x0000ffff2c047892 */ /* 0x000fc8000f8ec0ff */
[----:B------:R-:W-:-:S04]  /*4210*/  USHF.R.U32.HI UR4, URZ, 0x5, UR4 ;  /* 0x00000005ff047899 */ /* 0x000fc80008011604 */
[----:B------:R-:W-:Y:S02]  /*4220*/  USHF.L.U32 UR5, UR5, UR4, URZ ;  /* 0x0000000405057299 */ /* 0x000fe400080006ff */
[----:B------:R-:W-:-:S04]  /*4230*/  USHF.L.U32 UR4, UR6, UR4, URZ ;  /* 0x0000000406047299 */ /* 0x000fc800080006ff */
[----:B-1----:R-:W-:-:S04]  /*4240*/  LOP3.LUT R0, R0, UR5, RZ, 0xc0, !PT ;  /* 0x0000000500007c12 */ /* 0x002fc8000f8ec0ff */
[----:B------:R-:W-:-:S13]  /*4250*/  ISETP.NE.AND P0, PT, R0, UR5, PT ;  /* 0x0000000500007c0c */ /* 0x000fda000bf05270 */
[----:B------:R-:W-:Y:S05]  /*4260*/  @P0 BRA `(.L_x_81) ;  /* 0x0000000000580947 */ /* 0x000fea0003800000 */
[----:B------:R-:W1:Y:S02]  /*4270*/  LDS R0, [UR8+0x18] ;  /* 0x00001808ff007984 */ /* 0x000e640008000800 */
[----:B-1----:R-:W-:-:S04]  /*4280*/  LOP3.LUT R0, R0, UR4, RZ, 0xc0, !PT ;  /* 0x0000000400007c12 */ /* 0x002fc8000f8ec0ff */
[----:B------:R-:W-:-:S13]  /*4290*/  ISETP.NE.AND P0, PT, R0, UR4, PT ;  /* 0x0000000400007c0c */ /* 0x000fda000bf05270 */
[----:B------:R-:W-:Y:S05]  /*42a0*/  @P0 BRA `(.L_x_82) ;  /* 0x00000000003c0947 */ /* 0x000fea0003800000 */
[----:B------:R-:W1:Y:S01]  /*42b0*/  S2R R2, SR_LANEID ;  /* 0x0000000000027919 */ /* 0x000e620000000000 */
[----:B------:R-:W-:-:S06]  /*42c0*/  ULOP3.LUT UR5, URZ, UR5, URZ, 0x33, !UPT ;  /* 0x00000005ff057292 */ /* 0x000fcc000f8e33ff */
[----:B------:R-:W-:-:S04]  /*42d0*/  IMAD.U32 R0, RZ, RZ, UR5 ;  /* 0x00000005ff007e24 */ /* 0x000fc8000f8e00ff */
[----:B------:R2:W4:Y:S02]  /*42e0*/  REDUX UR7, R0 ;  /* 0x00000000000773c4 */ /* 0x0005240000000000 */
[----:B------:R1:W-:Y:S01]  /*42f0*/  UTCATOMSWS.AND URZ, UR5 ;  /* 0x0000000500ff79e3 */ /* 0x0003e20008000000 */
[----:B--2---:R-:W-:Y:S01]  /*4300*/  LOP3.LUT R0, RZ, UR4, RZ, 0x33, !PT ;  /* 0x00000004ff007c12 */ /* 0x004fe2000f8e33ff */
[----:B------:R-:W-:Y:S02]  /*4310*/  VOTEU.ANY UR4, UPT, PT ;  /* 0x0000000000047886 */ /* 0x000fe400038e0100 */
[----:B------:R-:W-:Y:S02]  /*4320*/  UFLO.U32 UR4, UR4 ;  /* 0x00000004000472bd */ /* 0x000fe400080e0000 */
[----:B------:R-:W2:Y:S04]  /*4330*/  REDUX UR6, R0 ;  /* 0x00000000000673c4 */ /* 0x000ea80000000000 */
[----:B-1----:R-:W-:-:S02]  /*4340*/  ISETP.EQ.U32.AND P0, PT, R2, UR4, PT ;  /* 0x0000000402007c0c */ /* 0x002fc4000bf02070 */
[----:B----4-:R-:W-:-:S11]  /*4350*/  MOV R2, UR7 ;  /* 0x0000000700027c02 */ /* 0x010fd60008000f00 */
[----:B------:R1:W-:Y:S01]  /*4360*/  @P0 ATOMS.AND RZ, [UR8+0x14], R2 ;  /* 0x00001402ffff098c */ /* 0x0003e2000a800008 */
[----:B--2---:R-:W-:-:S05]  /*4370*/  IMAD.U32 R0, RZ, RZ, UR6 ;  /* 0x00000006ff007e24 */ /* 0x004fca000f8e00ff */
[----:B------:R1:W-:Y:S01]  /*4380*/  @P0 ATOMS.AND RZ, [UR8+0x18], R0 ;  /* 0x00001800ffff098c */ /* 0x0003e2000a800008 */
[----:B------:R-:W-:Y:S05]  /*4390*/  BRA `(.L_x_83) ;  /* 0x0000000000147947 */ /* 0x000fea0003800000 */
.L_x_82:
[----:B------:R-:W-:Y:S02]  /*43a0*/  MOV R2, 0x43c0 ;  /* 0x000043c000027802 */ /* 0x000fe40000000f00 */
[----:B---3-5:R-:W-:Y:S05]  /*43b0*/  CALL.REL.NOINC `($__internal_0_$__cuda_sm10x_tcgen05_guardrail_trap_col_being_dealloced_not_returned_by_alloc) ;  /* 0x0000004000dc7944 */ /* 0x028fea0003c00000 */
[----:B------:R-:W-:Y:S05]  /*43c0*/  BRA `(.L_x_83) ;  /* 0x0000000000087947 */ /* 0x000fea0003800000 */
.L_x_81:
[----:B------:R-:W-:Y:S02]  /*43d0*/  MOV R2, 0x43f0 ;  /* 0x000043f000027802 */ /* 0x000fe40000000f00 */
[----:B---3-5:R-:W-:Y:S05]  /*43e0*/  CALL.REL.NOINC `($__internal_2_$__cuda_sm10x_tcgen05_guardrail_trap_unallocated_columns_being_dealloced) ;  /* 0x0000004000e87944 */ /* 0x028fea0003c00000 */
.L_x_83:
[----:B------:R-:W-:Y:S01]  /*43f0*/  NOP ;  /* 0x0000000000007918 */ /* 0x000fe20000000000 */
[----:B------:R-:W-:Y:S05]  /*4400*/  EXIT ;  /* 0x000000000000794d */ /* 0x000fea0003800000 */
.L_x_54:
[----:B------:R-:W-:-:S09]  /*4410*/  UISETP.NE.OR UP0, UPT, UR13, 0x3, !UP3 ;  /* 0x000000030d00788c */ /* 0x000fd2000df05670 */
[----:B------:R-:W-:Y:S05]  /*4420*/  BRA.U UP0, `(.L_x_84) ;  /* 0x0000001100387547 */ /* 0x000fea000b800000 */
[----:B------:R-:W1:Y:S01]  /*4430*/  S2UR UR6, SR_CgaCtaId ;  /* 0x00000000000679c3 */ /* 0x000e620000008800 */
[----:B------:R-:W2:Y:S01]  /*4440*/  LDCU UR37, c[0x0][0x370] ;  /* 0x00006e00ff2577ac */ /* 0x000ea20008000800 */
[----:B------:R-:W-:Y:S02]  /*4450*/  HFMA2 R13, -RZ, RZ, 0, 0 ;  /* 0x00000000ff0d7431 */ /* 0x000fe400000001ff */
[----:B------:R-:W-:Y:S01]  /*4460*/  IMAD.MOV.U32 R15, RZ, RZ, 0x1 ;  /* 0x00000001ff0f7424 */ /* 0x000fe200078e00ff */
[----:B------:R-:W-:Y:S01]  /*4470*/  MOV R7, 0x1000 ;  /* 0x0000100000077802 */ /* 0x000fe20000000f00 */
[----:B------:R-:W2:Y:S01]  /*4480*/  LDCU.128 UR32, c[0x0][0xb10] ;  /* 0x00016200ff2077ac */ /* 0x000ea20008000c00 */
[----:B------:R-:W-:Y:S01]  /*4490*/  IMAD.MOV.U32 R14, RZ, RZ, RZ ;  /* 0x000000ffff0e7224 */ /* 0x000fe200078e00ff */
[----:B------:R-:W3:Y:S01]  /*44a0*/  LDC.64 R16, c[0x0][0x348] ;  /* 0x0000d200ff107b82 */ /* 0x000ee20000000a00 */
[----:B------:R-:W4:Y:S01]  /*44b0*/  LDCU UR31, c[0x0][0x374] ;  /* 0x00006e80ff1f77ac */ /* 0x000f220008000800 */
[----:B------:R-:W4:Y:S06]  /*44c0*/  LDCU UR15, c[0x0][0xb0c] ;  /* 0x00016180ff0f77ac */ /* 0x000f2c0008000800 */
[----:B------:R-:W3:Y:S01]  /*44d0*/  LDC.64 R2, c[0x0][0x888] ;  /* 0x00022200ff027b82 */ /* 0x000ee20000000a00 */
[----:B------:R-:W4:Y:S01]  /*44e0*/  LDCU UR40, c[0x0][0xb20] ;  /* 0x00016400ff2877ac */ /* 0x000f220008000800 */
[----:B------:R-:W4:Y:S06]  /*44f0*/  LDCU UR4, c[0x0][0xb30] ;  /* 0x00016600ff0477ac */ /* 0x000f2c0008000800 */
[----:B------:R-:W3:Y:S01]  /*4500*/  LDC.64 R4, c[0x0][0x890] ;  /* 0x00022400ff047b82 */ /* 0x000ee20000000a00 */
[----:B------:R-:W-:Y:S01]  /*4510*/  UMOV UR29, 0x400 ;  /* 0x00000400001d7882 */ /* 0x000fe20000000000 */
[----:B------:R-:W-:-:S02]  /*4520*/  UPLOP3.LUT UP3, UPT, UPT, UPT, UPT, 0x40, 0x4 ;  /* 0x000000000004789c */ /* 0x000fc40003f6e870 */
[----:B-1----:R-:W-:Y:S02]  /*4530*/  ULEA UR29, UR6, UR29, 0x18 ;  /* 0x0000001d061d7291 */ /* 0x002fe4000f8ec0ff */
[----:B--2---:R-:W-:Y:S02]  /*4540*/  UIMAD.WIDE.U32 UR6, UR37, UR32, URZ ;  /* 0x00000020250672a5 */ /* 0x004fe4000f8e00ff */
[----:B----4-:R-:W-:Y:S02]  /*4550*/  UIMAD.WIDE.U32 UR8, UR31, UR35, URZ ;  /* 0x000000231f0872a5 */ /* 0x010fe4000f8e00ff */
[----:B------:R-:W-:Y:S02]  /*4560*/  UISETP.GE.AND UP0, UPT, UR42, 0x1, UPT ;  /* 0x000000012a00788c */ /* 0x000fe4000bf06270 */
[----:B------:R-:W-:Y:S01]  /*4570*/  UISETP.NE.AND UP4, UPT, UR42, 0x1, UPT ;  /* 0x000000012a00788c */ /* 0x000fe2000bf85270 */
[----:B------:R-:W-:Y:S02]  /*4580*/  UMOV UR6, UR7 ;  /* 0x0000000700067c82 */ /* 0x000fe40008000000 */
[----:B------:R-:W-:Y:S01]  /*4590*/  UMOV UR38, UR9 ;  /* 0x0000000900267c82 */ /* 0x000fe20008000000 */
[----:B------:R-:W1:Y:S01]  /*45a0*/  LDCU.64 UR22, c[0x0][0xb28] ;  /* 0x00016500ff1677ac */ /* 0x000e620008000a00 */
[----:B------:R-:W-:-:S02]  /*45b0*/  UISETP.NE.AND UP6, UPT, UR15, 0x1, UPT ;  /* 0x000000010f00788c */ /* 0x000fc4000bfc5270 */
[----:B------:R-:W-:Y:S02]  /*45c0*/  UISETP.NE.AND UP5, UPT, UR34, 0x1, UPT ;  /* 0x000000012200788c */ /* 0x000fe4000bfa5270 */
[----:B------:R-:W-:Y:S02]  /*45d0*/  USHF.R.U32.HI UR39, URZ, UR33, UR6 ;  /* 0x00000021ff277299 */ /* 0x000fe40008011606 */
[----:B------:R-:W-:Y:S02]  /*45e0*/  USHF.R.U32.HI UR38, URZ, UR40, UR38 ;  /* 0x00000028ff267299 */ /* 0x000fe40008011626 */
[----:B------:R-:W-:Y:S01]  /*45f0*/  UISETP.NE.AND UP2, UPT, UR4, 0x1, UPT ;  /* 0x000000010400788c */ /* 0x000fe2000bf45270 */
[----:B------:R-:W-:-:S10]  /*4600*/  UMOV UR12, URZ ;  /* 0x000000ff000c7c82 */ /* 0x000fd40008000000 */
.L_x_93:
[C---:B------:R-:W-:Y:S02]  /*4610*/  LEA R12, R14.reuse, UR29, 0x3 ;  /* 0x0000001d0e0c7c11 */ /* 0x040fe4000f8e18ff */
[----:B------:R-:W-:Y:S02]  /*4620*/  SHF.L.U32 R0, R13, 0x1f, RZ ;  /* 0x0000001f0d007819 */ /* 0x000fe400000006ff */
[----:B------:R-:W-:Y:S02]  /*4630*/  LEA R8, R14, UR29, 0x4 ;  /* 0x0000001d0e087c11 */ /* 0x000fe4000f8e20ff */
[----:B------:R-:W2:Y:S02]  /*4640*/  SYNCS.PHASECHK.TRANS64.TRYWAIT P0, [R12+URZ+0x70], R0 ;  /* 0x000070000c0075a7 */ /* 0x000ea400080011ff */
[----:B--2-4-:R-:W-:Y:S05]  /*4650*/  @!P0 BRA `(.L_x_85) ;  /* 0x0000003c00588947 */ /* 0x014fea0003800000 */
.L_x_160:
[----:B------:R-:W4:Y:S01]  /*4660*/  LDS.128 R8, [R8+0x100] ;  /* 0x0001000008087984 */ /* 0x000f220000000c00 */
[----:B------:R-:W-:Y:S01]  /*4670*/  UISETP.GE.AND UP0, UPT, UR42, 0x1, UPT ;  /* 0x000000012a00788c */ /* 0x000fe2000bf06270 */
[----:B------:R-:W-:Y:S01]  /*4680*/  @!PT LDS RZ, [RZ] ;  /* 0x00000000fffff984 */ /* 0x000fe20000000800 */
[----:B------:R-:W-:Y:S01]  /*4690*/  @!PT LDS RZ, [RZ] ;  /* 0x00000000fffff984 */ /* 0x000fe20000000800 */
[----:B------:R-:W-:Y:S01]  /*46a0*/  @!PT LDS RZ, [RZ] ;  /* 0x00000000fffff984 */ /* 0x000fe20000000800 */
[----:B------:R-:W-:Y:S01]  /*46b0*/  @!PT LDS RZ, [RZ] ;  /* 0x00000000fffff984 */ /* 0x000fe20000000800 */
[----:B------:R1:W-:Y:S06]  /*46c0*/  MEMBAR.ALL.CTA ;  /* 0x0000000000007992 */ /* 0x0003ec0000008000 */
[----:B-1----:R-:W1:Y:S01]  /*46d0*/  FENCE.VIEW.ASYNC.S ;  /* 0x00000000000073c6 */ /* 0x002e620000000000 */
[----:B----4-:R-:W-:Y:S11]  /*46e0*/  LOP3.LUT P0, RZ, R10, 0x1, RZ, 0xc0, !PT ;  /* 0x000000010aff7812 */ /* 0x010ff6000780c0ff */
[----:B------:R-:W-:Y:S02]  /*46f0*/  @!UPT UIADD3 URZ, UPT, UPT, URZ, URZ, URZ ;  /* 0x000000fffffff290 */ /* 0x000fe4000fffe0ff */
[----:B-1----:R-:W-:Y:S01]  /*4700*/  VOTEU.ANY UP1, P0 ;  /* 0x0000000000ff7886 */ /* 0x002fe20000020100 */
[----:B------:R-:W-:Y:S11]  /*4710*/  PLOP3.LUT P0, PT, PT, PT, UP1, 0x80, 0x8 ;  /* 0x000000000008781c */ /* 0x000ff60003f0f018 */
[----:B------:R-:W-:Y:S02]  /*4720*/  @!UPT UIADD3 URZ, UPT, UPT, URZ, URZ, URZ ;  /* 0x000000fffffff290 */ /* 0x000fe4000fffe0ff */
[----:B--2---:R-:W-:Y:S02]  /*4730*/  @P0 SHF.R.U32.HI R0, RZ, 0x10, R9 ;  /* 0x00000010ff000819 */ /* 0x004fe40000011609 */
[----:B------:R-:W-:Y:S02]  /*4740*/  @P0 MOV R6, R8 ;  /* 0x0000000800060202 */ /* 0x000fe40000000f00 */
[----:B------:R-:W-:Y:S01]  /*4750*/  @P0 R2UR UR4, R0 ;  /* 0x00000000000402ca */ /* 0x000fe200000e0000 */
[----:B------:R-:W-:Y:S01]  /*4760*/  VIADD R0, R12, 0x80 ;  /* 0x000000800c007836 */ /* 0x000fe20000000000 */
[----:B------:R-:W-:Y:S02]  /*4770*/  @P0 LOP3.LUT R8, R9, 0xffff, RZ, 0xc0, !PT ;  /* 0x0000ffff09080812 */ /* 0x000fe400078ec0ff */
[----:B------:R-:W-:Y:S02]  /*4780*/  @P0 R2UR UR6, R6 ;  /* 0x00000000060602ca */ /* 0x000fe400000e0000 */
[----:B------:R-:W-:Y:S02]  /*4790*/  PRMT R0, RZ, 0x654, R0 ;  /* 0x00000654ff007816 */ /* 0x000fe40000000000 */
[----:B------:R-:W-:Y:S02]  /*47a0*/  @P0 R2UR UR5, R8 ;  /* 0x00000000080502ca */ /* 0x000fe400000e0000 */
[----:B------:R1:W-:Y:S03]  /*47b0*/  SYNCS.ARRIVE.TRANS64.RED.A1T0 RZ, [R0+URZ], RZ ;  /* 0x000000ff00ff79a7 */ /* 0x0003e600081004ff */
[----:B------:R-:W-:Y:S04]  /*47c0*/  @UP1 UMOV UR30, UR4 ;  /* 0x00000004001e1c82 */ /* 0x000fe80008000000 */
[----:B------:R-:W-:Y:S04]  /*47d0*/  @UP1 UMOV UR14, UR6 ;  /* 0x00000006000e1c82 */ /* 0x000fe80008000000 */
[----:B------:R-:W-:Y:S01]  /*47e0*/  @UP1 UMOV UR13, UR5 ;  /* 0x00000005000d1c82 */ /* 0x000fe20008000000 */
[----:B------:R-:W-:Y:S05]  /*47f0*/  BRA.U !UP0, `(.L_x_86) ;  /* 0x0000000108a47547 */ /* 0x000fea000b800000 */
[----:B------:R-:W-:Y:S02]  /*4800*/  UIMAD.WIDE.U32 UR8, UR13, UR35, URZ ;  /* 0x000000230d0872a5 */ /* 0x000fe4000f8e00ff */
[----:B------:R-:W-:Y:S02]  /*4810*/  UIMAD.WIDE.U32 UR10, UR14, UR32, URZ ;  /* 0x000000200e0a72a5 */ /* 0x000fe4000f8e00ff */
[----:B------:R-:W-:Y:S02]  /*4820*/  USEL UR4, UR31, UR38, !UP5 ;  /* 0x000000261f047287 */ /* 0x000fe4000e800000 */
[----:B------:R-:W-:Y:S02]  /*4830*/  USEL UR7, UR37, UR39, !UP6 ;  /* 0x0000002725077287 */ /* 0x000fe4000f000000 */
[----:B------:R-:W-:Y:S02]  /*4840*/  UIMAD.WIDE.U32 UR16, UR4, UR22, URZ ;  /* 0x00000016041072a5 */ /* 0x000fe4000f8e00ff */
[----:B------:R-:W-:Y:S01]  /*4850*/  UIMAD.WIDE.U32 UR18, UR7, UR22, URZ ;  /* 0x00000016071272a5 */ /* 0x000fe2000f8e00ff */
[----:B------:R-:W-:Y:S02]  /*4860*/  UMOV UR5, UR9 ;  /* 0x0000000900057c82 */ /* 0x000fe40008000000 */
[----:B------:R-:W-:Y:S03]  /*4870*/  USHF.R.U32.HI UR6, URZ, UR40, UR5 ;  /* 0x00000028ff067299 */ /* 0x000fe60008011605 */
[----:B------:R-:W-:Y:S01]  /*4880*/  UMOV UR5, UR11 ;  /* 0x0000000b00057c82 */ /* 0x000fe20008000000 */
[----:B------:R-:W-:Y:S02]  /*4890*/  USEL UR6, UR13, UR6, !UP5 ;  /* 0x000000060d067287 */ /* 0x000fe4000e800000 */
[----:B------:R-:W-:Y:S02]  /*48a0*/  USHF.R.U32.HI UR8, URZ, UR33, UR5 ;  /* 0x00000021ff087299 */ /* 0x000fe40008011605 */
[----:B------:R-:W-:Y:S01]  /*48b0*/  UIMAD.WIDE.U32 UR10, UR6, UR22, URZ ;  /* 0x00000016060a72a5 */ /* 0x000fe2000f8e00ff */
[----:B------:R-:W-:Y:S02]  /*48c0*/  UMOV UR5, UR17 ;  /* 0x0000001100057c82 */ /* 0x000fe40008000000 */
[----:B------:R-:W-:Y:S03]  /*48d0*/  @UP4 USHF.R.U32.HI UR4, URZ, UR23, UR5 ;  /* 0x00000017ff044299 */ /* 0x000fe60008011605 */
[----:B------:R-:W-:Y:S01]  /*48e0*/  UMOV UR5, UR19 ;  /* 0x0000001300057c82 */ /* 0x000fe20008000000 */
[----:B------:R-:W-:Y:S02]  /*48f0*/  UIMAD UR4, UR42, UR4, URZ ;  /* 0x000000042a0472a4 */ /* 0x000fe4000f8e02ff */
[----:B------:R-:W-:Y:S02]  /*4900*/  @UP4 USHF.R.U32.HI UR7, URZ, UR23, UR5 ;  /* 0x00000017ff074299 */ /* 0x000fe40008011605 */
[----:B------:R-:W-:Y:S02]  /*4910*/  USEL UR5, UR14, UR8, !UP6 ;  /* 0x000000080e057287 */ /* 0x000fe4000f000000 */
[----:B------:R-:W-:Y:S02]  /*4920*/  UIMAD UR8, UR42, UR7, URZ ;  /* 0x000000072a0872a4 */ /* 0x000fe4000f8e02ff */
[----:B------:R-:W-:Y:S03]  /*4930*/  UISETP.GE.AND UP0, UPT, UR6, UR4, UPT ;  /* 0x000000040600728c */ /* 0x000fe6000bf06270 */
[----:B------:R-:W-:Y:S01]  /*4940*/  UMOV UR4, UR11 ;  /* 0x0000000b00047c82 */ /* 0x000fe20008000000 */
[----:B------:R-:W-:Y:S02]  /*4950*/  UISETP.GE.OR UP0, UPT, UR5, UR8, UP0 ;  /* 0x000000080500728c */ /* 0x000fe40008706670 */
[----:B------:R-:W-:Y:S02]  /*4960*/  USHF.R.U32.HI UR4, URZ, UR23, UR4 ;  /* 0x00000017ff047299 */ /* 0x000fe40008011604 */
[----:B------:R-:W-:Y:S02]  /*4970*/  UIMAD.WIDE.U32 UR8, UR5, UR22, URZ ;  /* 0x00000016050872a5 */ /* 0x000fe4000f8e00ff */
[----:B------:R-:W-:Y:S04]  /*4980*/  USEL UR10, UR6, UR4, !UP4 ;  /* 0x00000004060a7287 */ /* 0x000fe8000e000000 */
[----:B------:R-:W-:Y:S01]  /*4990*/  UIADD3 UR11, UPT, UPT, -UR10, URZ, URZ ;  /* 0x000000ff0a0b7290 */ /* 0x000fe2000fffe1ff */
[----:B------:R-:W-:Y:S02]  /*49a0*/  @!UP0 UMOV UR4, UR9 ;  /* 0x0000000900048c82 */ /* 0x000fe40008000000 */
[----:B------:R-:W-:Y:S02]  /*49b0*/  @!UP0 USHF.R.U32.HI UR4, URZ, UR23, UR4 ;  /* 0x00000017ff048299 */ /* 0x000fe40008011604 */
[----:B------:R-:W-:Y:S02]  /*49c0*/  UIMAD UR8, UR42, UR11, UR6 ;  /* 0x0000000b2a0872a4 */ /* 0x000fe4000f8e0206 */
[----:B------:R-:W-:Y:S04]  /*49d0*/  @!UP0 USEL UR4, UR5, UR4, !UP4 ;  /* 0x0000000405048287 */ /* 0x000fe8000e000000 */
[----:B------:R-:W-:Y:S02]  /*49e0*/  @!UP0 UIMAD UR7, UR7, UR8, UR4 ;  /* 0x00000008070782a4 */ /* 0x000fe4000f8e0204 */
[----:B------:R-:W-:Y:S02]  /*49f0*/  @!UP0 UIADD3 UR9, UPT, UPT, UR10, -UR4, URZ ;  /* 0x800000040a098290 */ /* 0x000fe4000fffe0ff */
[----:B------:R-:W-:Y:S02]  /*4a00*/  UIADD3 UR8, UPT, UPT, -UR6, URZ, URZ ;  /* 0x000000ff06087290 */ /* 0x000fe4000fffe1ff */
[----:B------:R-:W-:Y:S02]  /*4a10*/  UIADD3 UR4, UPT, UPT, -UR5, URZ, URZ ;  /* 0x000000ff05047290 */ /* 0x000fe4000fffe1ff */
[----:B------:R-:W-:Y:S03]  /*4a20*/  @!UP0 UIMAD UR6, UR9, UR42, UR5 ;  /* 0x0000002a090682a4 */ /* 0x000fe6000f8e0205 */
[----:B------:R-:W-:Y:S01]  /*4a30*/  @!UP0 UMOV UR5, UR7 ;  /* 0x0000000700058c82 */ /* 0x000fe20008000000 */
[----:B------:R-:W-:Y:S02]  /*4a40*/  UIMAD UR7, UR15, UR4, UR14 ;  /* 0x000000040f0772a4 */ /* 0x000fe4000f8e020e */
[----:B------:R-:W-:Y:S02]  /*4a50*/  UIMAD UR4, UR34, UR8, UR13 ;  /* 0x00000008220472a4 */ /* 0x000fe4000f8e020d */
[----:B------:R-:W-:Y:S02]  /*4a60*/  UIMAD UR14, UR5, UR15, UR7 ;  /* 0x0000000f050e72a4 */ /* 0x000fe4000f8e0207 */
[----:B------:R-:W-:Y:S11]  /*4a70*/  UIMAD UR13, UR6, UR34, UR4 ;  /* 0x00000022060d72a4 */ /* 0x000ff6000f8e0204 */
[----:B------:R-:W-:Y:S01]  /*4a80*/  @!UPT UIADD3 URZ, UPT, UPT, URZ, URZ, URZ ;  /* 0x000000fffffff290 */ /* 0x000fe2000fffe0ff */
.L_x_86:
[----:B------:R-:W2:Y:S01]  /*4a90*/  @!UP2 LDCU.128 UR8, c[0x0][0xb10] ;  /* 0x00016200ff08a7ac */ /* 0x000ea20008000c00 */
[C---:B---3--:R-:W-:Y:S02]  /*4aa0*/  ISETP.NE.U32.AND P1, PT, R4.reuse, RZ, PT ;  /* 0x000000ff0400720c */ /* 0x048fe40003f25070 */
[----:B------:R-:W-:Y:S02]  /*4ab0*/  ISETP.NE.U32.AND P0, PT, R4, RZ, PT ;  /* 0x000000ff0400720c */ /* 0x000fe40003f05070 */
[C---:B------:R-:W-:Y:S02]  /*4ac0*/  ISETP.NE.AND.EX P1, PT, R5.reuse, RZ, PT, P1 ;  /* 0x000000ff0500720c */ /* 0x040fe40003f25310 */
[----:B------:R-:W-:Y:S01]  /*4ad0*/  ISETP.NE.AND.EX P0, PT, R5, RZ, PT, P0 ;  /* 0x000000ff0500720c */ /* 0x000fe20003f05300 */
[----:B------:R-:W3:Y:S01]  /*4ae0*/  @!UP2 LDCU UR5, c[0x0][0xb0c] ;  /* 0x00016180ff05a7ac */ /* 0x000ee20008000800 */
[----:B------:R-:W-:Y:S02]  /*4af0*/  USHF.L.U32 UR26, UR25, 0x6, URZ ;  /* 0x00000006191a7899 */ /* 0x000fe400080006ff */
[----:B------:R-:W-:Y:S02]  /*4b00*/  USHF.L.U32 UR27, UR20, 0x6, URZ ;  /* 0x00000006141b7899 */ /* 0x000fe400080006ff */
[----:B--2---:R-:W-:Y:S07]  /*4b10*/  UIMAD.WIDE.U32 UR6, UR14, UR8, URZ ;  /* 0x000000080e0672a5 */ /* 0x004fee000f8e00ff */
[----:B------:R-:W-:Y:S01]  /*4b20*/  @!UP2 UMOV UR4, UR7 ;  /* 0x000000070004ac82 */ /* 0x000fe20008000000 */
[----:B---3--:R-:W-:Y:S02]  /*4b30*/  @!UP2 UISETP.NE.AND UP0, UPT, UR5, 0x1, UPT ;  /* 0x000000010500a88c */ /* 0x008fe4000bf05270 */
[----:B------:R-:W-:Y:S02]  /*4b40*/  @!UP2 USHF.R.U32.HI UR4, URZ, UR9, UR4 ;  /* 0x00000009ff04a299 */ /* 0x000fe40008011604 */
[----:B------:R-:W-:Y:S02]  /*4b50*/  UIMAD.WIDE.U32 UR6, UR13, UR11, URZ ;  /* 0x0000000b0d0672a5 */ /* 0x000fe4000f8e00ff */
[----:B------:R-:W-:Y:S02]  /*4b60*/  @!UP2 USEL UR8, UR14, UR4, !UP0 ;  /* 0x000000040e08a287 */ /* 0x000fe4000c000000 */
[----:B------:R-:W-:Y:S03]  /*4b70*/  @!UP2 UISETP.NE.AND UP0, UPT, UR10, 0x1, UPT ;  /* 0x000000010a00a88c */ /* 0x000fe6000bf05270 */
[----:B------:R-:W-:Y:S02]  /*4b80*/  @!UP2 UMOV UR6, UR7 ;  /* 0x000000070006ac82 */ /* 0x000fe40008000000 */
[----:B------:R-:W2:Y:S02]  /*4b90*/  @!UP2 LDCU UR4, c[0x0][0xb20] ;  /* 0x00016400ff04a7ac */ /* 0x000ea40008000800 */
[----:B--2---:R-:W-:Y:S04]  /*4ba0*/  @!UP2 USHF.R.U32.HI UR6, URZ, UR4, UR6 ;  /* 0x00000004ff06a299 */ /* 0x004fe80008011606 */
[----:B------:R-:W-:Y:S04]  /*4bb0*/  @!UP2 USEL UR6, UR13, UR6, !UP0 ;  /* 0x000000060d06a287 */ /* 0x000fe8000c000000 */
[----:B------:R-:W-:Y:S02]  /*4bc0*/  @!UP2 UIADD3 UR4, UPT, UPT, -UR8, UR6, URZ ;  /* 0x000000060804a290 */ /* 0x000fe4000fffe1ff */
[----:B------:R-:W-:Y:S02]  /*4bd0*/  @!UP2 UIADD3 UR6, UPT, UPT, UR8, -UR6, URZ ;  /* 0x800000060806a290 */ /* 0x000fe4000fffe0ff */
[----:B------:R-:W-:Y:S02]  /*4be0*/  @!UP2 UIMAD UR14, UR4, UR5, UR14 ;  /* 0x00000005040ea2a4 */ /* 0x000fe4000f8e020e */
[----:B------:R-:W-:Y:S01]  /*4bf0*/  @!UP2 UIMAD UR13, UR6, UR10, UR13 ;  /* 0x0000000a060da2a4 */ /* 0x000fe2000f8e020d */
[----:B------:R-:W-:Y:S11]  /*4c00*/  BRA.U UP3, `(.L_x_87) ;  /* 0x0000000103107547 */ /* 0x000ff6000b800000 */
[----:B------:R-:W-:Y:S04]  /*4c10*/  MOV R6, UR43 ;  /* 0x0000002b00067c02 */ /* 0x000fe80008000f00 */
[----:B------:R-:W-:Y:S04]  /*4c20*/  SHF.L.U32 R6, R6, 0x1f, RZ ;  /* 0x0000001f06067819 */ /* 0x000fe800000006ff */
[----:B------:R-:W2:Y:S02]  /*4c30*/  SYNCS.PHASECHK.TRANS64.TRYWAIT P2, [UR29+0x68], R6 ;  /* 0x00006806ff0075a7 */ /* 0x000ea4000804111d */
[----:B--2---:R-:W-:Y:S05]  /*4c40*/  @!P2 BRA `(.L_x_88) ;  /* 0x0000003400f0a947 */ /* 0x004fea0003800000 */
.L_x_87:
[----:B------:R-:W-:Y:S05]  /*4c50*/  @!P1 BRA `(.L_x_89) ;  /* 0x0000000000309947 */ /* 0x000fea0003800000 */
[----:B------:R-:W-:Y:S01]  /*4c60*/  ISETP.NE.U32.AND P1, PT, R2, RZ, PT ;  /* 0x000000ff0200720c */ /* 0x000fe20003f25070 */
[----:B------:R-:W2:Y:S01]  /*4c70*/  LDCU.64 UR4, c[0x0][0x358] ;  /* 0x00006b00ff0477ac */ /* 0x000ea20008000a00 */
[----:B------:R-:W-:Y:S02]  /*4c80*/  IMAD.MOV.U32 R46, RZ, RZ, 0x1 ;  /* 0x00000001ff2e7424 */ /* 0x000fe400078e00ff */
[----:B------:R-:W-:Y:S11]  /*4c90*/  ISETP.NE.AND.EX P1, PT, R3, RZ, PT, P1 ;  /* 0x000000ff0300720c */ /* 0x000ff60003f25310 */
[----:B------:R-:W-:Y:S02]  /*4ca0*/  @!UPT UIADD3 URZ, UPT, UPT, URZ, URZ, URZ ;  /* 0x000000fffffff290 */ /* 0x000fe4000fffe0ff */
[----:B------:R-:W3:Y:S01]  /*4cb0*/  @P1 LDC.64 R8, c[0x0][0x888] ;  /* 0x00022200ff081b82 */ /* 0x000ee20000000a00 */
[----:B-1----:R-:W-:Y:S04]  /*4cc0*/  @P1 IMAD R0, R4, UR36, RZ ;  /* 0x0000002404001c24 */ /* 0x002fe8000f8e02ff */
[----:B---3--:R-:W-:Y:S04]  /*4cd0*/  @P1 IMAD.WIDE R8, R0, 0x4, R8 ;  /* 0x0000000400081825 */ /* 0x008fe800078e0208 */
[----:B------:R-:W-:Y:S01]  /*4ce0*/  HFMA2 R0, -RZ, RZ, 0, 5.9604644775390625e-08 ;  /* 0x00000001ff007431 */ /* 0x000fe200000001ff */
[----:B--2--5:R2:W5:Y:S04]  /*4cf0*/  @P1 LDG.E R26, desc[UR4][R8.64] ;  /* 0x00000004081a1981 */ /* 0x024568000c1e1900 */
[----:B------:R-:W-:Y:S01]  /*4d00*/  @!P1 PRMT R46, R0, 0x7610, R46 ;  /* 0x00007610002e9816 */ /* 0x000fe2000000002e */
[----:B--2---:R-:W3:Y:S06]  /*4d10*/  @!P1 LDC R26, c[0x0][0x880] ;  /* 0x00022000ff1a9b82 */ /* 0x004eec0000000800 */
.L_x_89:
[----:B---3-5:R-:W-:Y:S01]  /*4d20*/  @!P0 FSETP.EQ.AND P1, PT, R26, RZ, PT ;  /* 0x000000ff1a00820b */ /* 0x028fe20003f22000 */
[----:B------:R-:W-:Y:S01]  /*4d30*/  @!UPT UIADD3 URZ, UPT, UPT, URZ, URZ, URZ ;  /* 0x000000fffffff290 */ /* 0x000fe2000fffe0ff */
[----:B------:R-:W-:Y:S11]  /*4d40*/  @!P0 BRA `(.L_x_90) ;  /* 0x0000000000188947 */ /* 0x000ff60003800000 */
[----:B------:R-:W-:Y:S02]  /*4d50*/  LOP3.LUT P0, RZ, R46, 0xff, RZ, 0xc0, !PT ;  /* 0x000000ff2eff7812 */ /* 0x000fe4000780c0ff */
[----:B------:R-:W-:Y:S04]  /*4d60*/  ISETP.NE.U32.AND P1, PT, R2, RZ, PT ;  /* 0x000000ff0200720c */ /* 0x000fe80003f25070 */
[----:B------:R-:W-:Y:S04]  /*4d70*/  ISETP.NE.AND.EX P1, PT, R3, RZ, PT, P1 ;  /* 0x000000ff0300720c */ /* 0x000fe80003f25310 */
[----:B------:R-:W-:Y:S03]  /*4d80*/  PLOP3.LUT P1, PT, P1, PT, PT, 0x8, 0x80 ;  /* 0x000000000080781c */ /* 0x000fe60000f2e170 */
[----:B------:R-:W-:Y:S11]  /*4d90*/  @P0 FSETP.EQ.AND P1, PT, R26, RZ, PT ;  /* 0x000000ff1a00020b */ /* 0x000ff60003f22000 */
[----:B------:R-:W-:Y:S02]  /*4da0*/  @!UPT UIADD3 URZ, UPT, UPT, URZ, URZ, URZ ;  /* 0x000000fffffff290 */ /* 0x000fe4000fffe0ff */
.L_x_90:
[----:B------:R-:W-:Y:S01]  /*4db0*/  ULEA UR4, UR12, UR29, 0x3 ;  /* 0x0000001d0c047291 */ /* 0x000fe2000f8e18ff */
[----:B------:R-:W-:Y:S02]  /*4dc0*/  SHF.L.U32 R9, R15, 0x1f, RZ ;  /* 0x0000001f0f097819 */ /* 0x000fe400000006ff */
[----:B------:R-:W-:Y:S04]  /*4dd0*/  ELECT P0, URZ, PT ;  /* 0x0000000000ff782f */ /* 0x000fe80003800000 */
[----:B------:R-:W-:Y:S02]  /*4de0*/  PLOP3.LUT P1, PT, P1, P0, PT, 0xf2, 0x2f ;  /* 0x00000000002f781c */ /* 0x000fe40000f21e72 */
[----:B------:R-:W2:Y:S11]  /*4df0*/  SYNCS.PHASECHK.TRANS64.TRYWAIT P2, [UR4+0x48], R9 ;  /* 0x00004809ff0075a7 */ /* 0x000eb60008041104 */
[----:B------:R-:W-:Y:S05]  /*4e00*/  @!P1 IADD3 R8, P0, PT, R16, 0x580, RZ ;  /* 0x0000058010089810 */ /* 0x000fea0007f1e0ff */
[----:B-1----:R-:W-:Y:S01]  /*4e10*/  @!P1 IMAD.X R6, RZ, RZ, R17, P0 ;  /* 0x000000ffff069224 */ /* 0x002fe200000e0611 */
[----:B--2---:R-:W-:Y:S07]  /*4e20*/  @!P2 BRA `(.L_x_91) ;  /* 0x000000340090a947 */ /* 0x004fee0003800000 */
.L_x_163:
[----:B------:R-:W2:Y:S01]  /*4e30*/  S2UR UR11, SR_CgaCtaId ;  /* 0x00000000000b79c3 */ /* 0x000ea20000008800 */
[----:B------:R-:W-:Y:S01]  /*4e40*/  @!P1 R2UR UR6, R6 ;  /* 0x00000000060692ca */ /* 0x000fe200000e0000 */
[----:B------:R-:W-:Y:S01]  /*4e50*/  UIADD3 UR5, UPT, UPT, UR12, 0x1, URZ ;  /* 0x000000010c057890 */ /* 0x000fe2000fffe0ff */
[----:B------:R-:W-:Y:S01]  /*4e60*/  @!P1 R2UR UR7, R8 ;  /* 0x00000000080792ca */ /* 0x000fe200000e0000 */
[----:B------:R-:W-:Y:S01]  /*4e70*/  UIADD3 UR25, UPT, UPT, UR4, 0x30, URZ ;  /* 0x0000003004197890 */ /* 0x000fe2000fffe0ff */
[----:B-1----:R-:W-:Y:S01]  /*4e80*/  @!P1 IMAD.MOV.U32 R0, RZ, RZ, 0x1000 ;  /* 0x00001000ff009424 */ /* 0x002fe200078e00ff */
[----:B------:R-:W-:Y:S01]  /*4e90*/  UISETP.NE.AND UP0, UPT, UR5, 0x3, UPT ;  /* 0x000000030500788c */ /* 0x000fe2000bf05270 */
[----:B------:R-:W-:Y:S01]  /*4ea0*/  VIADD R14, R14, 0x1 ;  /* 0x000000010e0e7836 */ /* 0x000fe20000000000 */
[----:B------:R-:W-:Y:S01]  /*4eb0*/  UMOV UR18, 0x0 ;  /* 0x0000000000127882 */ /* 0x000fe20000000000 */
[----:B------:R-:W-:Y:S01]  /*4ec0*/  UMOV UR19, 0x10000000 ;  /* 0x1000000000137882 */ /* 0x000fe20000000000 */
[----:B------:R-:W-:Y:S02]  /*4ed0*/  USEL UR21, UR5, URZ, UP0 ;  /* 0x000000ff05157287 */ /* 0x000fe40008000000 */
[----:B------:R-:W-:Y:S02]  /*4ee0*/  USEL UR9, URZ, 0x1, UP0 ;  /* 0x00000001ff097887 */ /* 0x000fe40008000000 */
[----:B------:R-:W-:Y:S01]  /*4ef0*/  VOTEU.ALL UP0, P1 ;  /* 0x0000000000ff7886 */ /* 0x000fe20000800000 */
[----:B------:R-:W-:Y:S01]  /*4f00*/  IMAD.U32 R9, RZ, RZ, UR6 ;  /* 0x00000006ff097e24 */ /* 0x000fe2000f8e00ff */
[----:B------:R-:W-:Y:S01]  /*4f10*/  UMOV UR28, UR36 ;  /* 0x00000024001c7c82 */ /* 0x000fe20008000000 */
[----:B------:R-:W-:Y:S01]  /*4f20*/  IMAD.U32 R8, RZ, RZ, UR7 ;  /* 0x00000007ff087e24 */ /* 0x000fe2000f8e00ff */
[----:B------:R-:W-:Y:S01]  /*4f30*/  LOP3.LUT R15, R15, UR9, RZ, 0x3c, !PT ;  /* 0x000000090f0f7c12 */ /* 0x000fe2000f8e3cff */
[----:B------:R-:W-:Y:S01]  /*4f40*/  @!UP0 ULEA UR5, UR12, UR29, 0xc ;  /* 0x0000001d0c058291 */ /* 0x000fe2000f8e60ff */
[----:B------:R-:W-:Y:S01]  /*4f50*/  @!P1 R2UR UR7, R9 ;  /* 0x00000000090792ca */ /* 0x000fe200000e0000 */
[----:B------:R-:W-:Y:S01]  /*4f60*/  @!UP0 UIADD3 UR10, UPT, UPT, UR26, 0x20, URZ ;  /* 0x000000201a0a8890 */ /* 0x000fe2000fffe0ff */
[----:B------:R-:W-:Y:S01]  /*4f70*/  @!P1 R2UR UR6, R8 ;  /* 0x00000000080692ca */ /* 0x000fe200000e0000 */
[----:B------:R-:W-:Y:S01]  /*4f80*/  @!UP0 UIADD3 UR24, UPT, UPT, UR5, 0x200, URZ ;  /* 0x0000020005188890 */ /* 0x000fe2000fffe0ff */
[----:B------:R-:W-:Y:S01]  /*4f90*/  SHF.L.U32 R6, R15, 0x1f, RZ ;  /* 0x0000001f0f067819 */ /* 0x000fe200000006ff */
[----:B------:R-:W-:Y:S01]  /*4fa0*/  @!UP0 UIADD3 UR8, UPT, UPT, UR5, 0xa00, URZ ;  /* 0x00000a0005088890 */ /* 0x000fe2000fffe0ff */
[----:B------:R-:W-:Y:S01]  /*4fb0*/  VOTEU.ALL UP0, P1 ;  /* 0x0000000000ff7886 */ /* 0x000fe20000800000 */
[----:B--2---:R-:W-:Y:S01]  /*4fc0*/  UPRMT UR16, UR11, 0x654, UR25 ;  /* 0x000006540b107896 */ /* 0x004fe20008000019 */
[----:B------:R-:W-:Y:S02]  /*4fd0*/  UMOV UR12, UR36 ;  /* 0x00000024000c7c82 */ /* 0x000fe40008000000 */
[----:B------:R-:W-:Y:S01]  /*4fe0*/  UMOV UR11, UR27 ;  /* 0x0000001b000b7c82 */ /* 0x000fe20008000000 */
[----:B------:R-:W-:Y:S01]  /*4ff0*/  UMOV UR9, UR25 ;  /* 0x0000001900097c82 */ /* 0x000fe20008000000 */
[----:B------:R-:W-:Y:S03]  /*5000*/  ULEA UR5, UR21, UR29, 0x3 ;  /* 0x0000001d15057291 */ /* 0x000fe6000f8e18ff */
[----:B------:R1:W-:Y:S01]  /*5010*/  @!UP0 UTMALDG.3D [UR24], [UR6], desc[UR18] ;  /* 0x00001218060085b4 */ /* 0x0003e20008011000 */
[----:B------:R-:W-:Y:S05]  /*5020*/  VOTEU.ALL UP0, P1 ;  /* 0x0000000000ff7886 */ /* 0x000fea0000800000 */
[----:B------:R1:W-:Y:S01]  /*5030*/  @!UP0 UTMALDG.3D [UR8], [UR6], desc[UR18] ;  /* 0x00001208060085b4 */ /* 0x0003e20008011000 */
[----:B------:R1:W-:Y:S01]  /*5040*/  @!P1 SYNCS.ARRIVE.TRANS64.RED.A0TR RZ, [UR4+0x30], R0 ;  /* 0x00003000ffff99a7 */ /* 0x0003e20008300404 */
[----:B------:R-:W-:Y:S01]  /*5050*/  SYNCS.ARRIVE.TRANS64.RED.A1T0 RZ, [UR16], RZ ;  /* 0x000000ffffff79a7 */ /* 0x000fe20008100410 */
[----:B------:R-:W2:Y:S02]  /*5060*/  SYNCS.PHASECHK.TRANS64.TRYWAIT P0, [UR5+0x48], R6 ;  /* 0x00004806ff0075a7 */ /* 0x000ea40008001105 */
[----:B-12---:R-:W-:Y:S05]  /*5070*/  @!P0 BRA `(.L_x_92) ;  /* 0x0000003400148947 */ /* 0x006fea0003800000 */
.L_x_165:
[----:B------:R-:W-:Y:S01]  /*5080*/  UIADD3 UR17, UPT, UPT, UR5, 0x30, URZ ;  /* 0x0000003005117890 */ /* 0x000fe2000fffe0ff */
[----:B-1----:R-:W-:Y:S01]  /*5090*/  @!P1 IADD3 R6, P0, PT, R16, 0x580, RZ ;  /* 0x0000058010069810 */ /* 0x002fe20007f1e0ff */
[----:B------:R-:W-:Y:S01]  /*50a0*/  UPLOP3.LUT UP3, UPT, UPT, UPT, UPT, 0x80, 0x8 ;  /* 0x000000000008789c */ /* 0x000fe20003f6f070 */
[----:B------:R-:W1:Y:S01]  /*50b0*/  S2UR UR9, SR_CgaCtaId ;  /* 0x00000000000979c3 */ /* 0x000e620000008800 */
[----:B------:R-:W-:Y:S01]  /*50c0*/  UMOV UR24, 0x0 ;  /* 0x0000000000187882 */ /* 0x000fe20000000000 */
[----:B------:R-:W-:Y:S01]  /*50d0*/  @!P1 R2UR UR6, R6 ;  /* 0x00000000060692ca */ /* 0x000fe200000e0000 */
[----:B------:R-:W-:Y:S01]  /*50e0*/  @!P1 IMAD.X R0, RZ, RZ, R17, P0 ;  /* 0x000000ffff009224 */ /* 0x000fe200000e0611 */
[----:B------:R-:W-:Y:S01]  /*50f0*/  UMOV UR25, 0x10000000 ;  /* 0x1000000000197882 */ /* 0x000fe20000000000 */
[----:B------:R-:W-:Y:S01]  /*5100*/  UMOV UR19, UR27 ;  /* 0x0000001b00137c82 */ /* 0x000fe20008000000 */
[----:B------:R-:W-:Y:S01]  /*5110*/  UMOV UR20, UR36 ;  /* 0x0000002400147c82 */ /* 0x000fe20008000000 */
[----:B------:R-:W-:Y:S01]  /*5120*/  UMOV UR11, UR27 ;  /* 0x0000001b000b7c82 */ /* 0x000fe20008000000 */
[----:B------:R-:W-:Y:S01]  /*5130*/  @!P1 R2UR UR4, R0 ;  /* 0x00000000000492ca */ /* 0x000fe200000e0000 */
[----:B------:R-:W-:Y:S01]  /*5140*/  UMOV UR12, UR36 ;  /* 0x00000024000c7c82 */ /* 0x000fe20008000000 */
[----:B------:R-:W-:Y:S01]  /*5150*/  VOTEU.ALL UP0, P1 ;  /* 0x0000000000ff7886 */ /* 0x000fe20000800000 */
[----:B------:R-:W-:Y:S01]  /*5160*/  R2UR UR41, R50 ;  /* 0x00000000322972ca */ /* 0x000fe200000e0000 */
[----:B------:R-:W-:Y:S01]  /*5170*/  UMOV UR36, UR30 ;  /* 0x0000001e00247c82 */ /* 0x000fe20008000000 */
[----:B------:R-:W-:Y:S02]  /*5180*/  R2UR UR28, R51 ;  /* 0x00000000331c72ca */ /* 0x000fe400000e0000 */
[----:B------:R-:W-:Y:S01]  /*5190*/  @!UP0 UIADD3 UR18, UPT, UPT, UR26, 0x10, URZ ;  /* 0x000000101a128890 */ /* 0x000fe2000fffe0ff */
[----:B------:R-:W-:Y:S01]  /*51a0*/  IMAD.U32 R8, RZ, RZ, UR6 ;  /* 0x00000006ff087e24 */ /* 0x000fe2000f8e00ff */
[----:B------:R-:W-:Y:S01]  /*51b0*/  @!UP0 UIADD3 UR10, UPT, UPT, UR26, 0x30, URZ ;  /* 0x000000301a0a8890 */ /* 0x000fe2000fffe0ff */
[----:B------:R-:W-:Y:S03]  /*51c0*/  ISETP.NE.AND P0, PT, R14, 0x2, PT ;  /* 0x000000020e00780c */ /* 0x000fe60003f05270 */
[----:B------:R-:W-:Y:S01]  /*51d0*/  IMAD.U32 R9, RZ, RZ, UR4 ;  /* 0x00000004ff097e24 */ /* 0x000fe2000f8e00ff */
[----:B------:R-:W-:Y:S01]  /*51e0*/  @!P1 R2UR UR6, R8 ;  /* 0x00000000080692ca */ /* 0x000fe200000e0000 */
[----:B------:R-:W-:Y:S01]  /*51f0*/  @!UP0 ULEA UR4, UR21, UR29, 0xc ;  /* 0x0000001d15048291 */ /* 0x000fe2000f8e60ff */
[----:B------:R-:W-:Y:S02]  /*5200*/  SEL R0, RZ, 0x1, P0 ;  /* 0x00000001ff007807 */ /* 0x000fe40000000000 */
[----:B------:R-:W-:Y:S01]  /*5210*/  @!P1 R2UR UR7, R9 ;  /* 0x00000000090792ca */ /* 0x000fe200000e0000 */
[----:B------:R-:W-:Y:S01]  /*5220*/  @!UP0 UIADD3 UR16, UPT, UPT, UR4, 0x200, URZ ;  /* 0x0000020004108890 */ /* 0x000fe2000fffe0ff */
[----:B------:R-:W-:Y:S01]  /*5230*/  LOP3.LUT R13, R13, R0, RZ, 0x3c, !PT ;  /* 0x000000000d0d7212 */ /* 0x000fe200078e3cff */
[----:B------:R-:W-:Y:S01]  /*5240*/  @!UP0 UIADD3 UR8, UPT, UPT, UR4, 0xa00, URZ ;  /* 0x00000a0004088890 */ /* 0x000fe2000fffe0ff */
[----:B------:R-:W-:Y:S01]  /*5250*/  SEL R14, R14, RZ, P0 ;  /* 0x000000ff0e0e7207 */ /* 0x000fe20000000000 */
[----:B------:R-:W-:Y:S01]  /*5260*/  VOTEU.ALL UP0, P1 ;  /* 0x0000000000ff7886 */ /* 0x000fe20000800000 */
[----:B-1----:R-:W-:Y:S03]  /*5270*/  UPRMT UR4, UR9, 0x654, UR17 ;  /* 0x0000065409047896 */ /* 0x002fe60008000011 */
[----:B------:R-:W-:Y:S04]  /*5280*/  UMOV UR9, UR17 ;  /* 0x0000001100097c82 */ /* 0x000fe80008000000 */
[----:B------:R1:W-:Y:S01]  /*5290*/  @!UP0 UTMALDG.3D [UR16], [UR6], desc[UR24] ;  /* 0x00001810060085b4 */ /* 0x0003e20008011000 */
[----:B------:R-:W-:Y:S05]  /*52a0*/  VOTEU.ALL UP0, P1 ;  /* 0x0000000000ff7886 */ /* 0x000fea0000800000 */
[----:B------:R2:W-:Y:S01]  /*52b0*/  @!UP0 UTMALDG.3D [UR8], [UR6], desc[UR24] ;  /* 0x00001808060085b4 */ /* 0x0005e20008011000 */
[----:B------:R4:W-:Y:S01]  /*52c0*/  @!P1 SYNCS.ARRIVE.TRANS64.RED.A0TR RZ, [UR5+0x30], R7 ;  /* 0x00003007ffff99a7 */ /* 0x0009e20008300405 */
[----:B------:R-:W-:Y:S01]  /*52d0*/  SYNCS.ARRIVE.TRANS64.RED.A1T0 RZ, [UR4], RZ ;  /* 0x000000ffffff79a7 */ /* 0x000fe20008100404 */
[----:B------:R-:W-:Y:S04]  /*52e0*/  UIADD3 UR4, UPT, UPT, UR21, 0x1, URZ ;  /* 0x0000000115047890 */ /* 0x000fe8000fffe0ff */
[----:B------:R-:W-:Y:S04]  /*52f0*/  UISETP.NE.AND UP0, UPT, UR4, 0x3, UPT ;  /* 0x000000030400788c */ /* 0x000fe8000bf05270 */
[----:B------:R-:W-:Y:S02]  /*5300*/  USEL UR5, URZ, 0x1, UP0 ;  /* 0x00000001ff057887 */ /* 0x000fe40008000000 */
[----:B-1----:R-:W-:Y:S04]  /*5310*/  UIADD3 UR20, UPT, UPT, UR14, UR28, URZ ;  /* 0x0000001c0e147290 */ /* 0x002fe8000fffe0ff */
[----:B------:R-:W-:Y:S01]  /*5320*/  LOP3.LUT R15, R15, UR5, RZ, 0x3c, !PT ;  /* 0x000000050f0f7c12 */ /* 0x000fe2000f8e3cff */
[----:B--2---:R-:W-:Y:S02]  /*5330*/  UIADD3 UR25, UPT, UPT, UR13, UR41, URZ ;  /* 0x000000290d197290 */ /* 0x004fe4000fffe0ff */
[----:B------:R-:W-:Y:S01]  /*5340*/  USEL UR12, UR4, URZ, UP0 ;  /* 0x000000ff040c7287 */ /* 0x000fe20008000000 */
[----:B------:R-:W-:Y:S11]  /*5350*/  BRA.U UP1, `(.L_x_93) ;  /* 0xfffffff101ac7547 */ /* 0x000ff6000b83ffff */
[----:B------:R-:W-:Y:S01]  /*5360*/  UIADD3 UR29, UPT, UPT, UR29, 0x48, URZ ;  /* 0x000000481d1d7890 */ /* 0x000fe2000fffe0ff */
[----:B------:R-:W-:-:S03]  /*5370*/  SHF.L.U32 R2, R15, 0x1f, RZ ;  /* 0x0000001f0f027819 */ /* 0x000fc600000006ff */
[----:B------:R-:W-:-:S09]  /*5380*/  ULEA UR4, UR12, UR29, 0x3 ;  /* 0x0000001d0c047291 */ /* 0x000fd2000f8e18ff */
[----:B------:R-:W1:Y:S02]  /*5390*/  SYNCS.PHASECHK.TRANS64.TRYWAIT P0, [UR4], R2 ;  /* 0x00000002ff0075a7 */ /* 0x000e640008001104 */
[----:B-1----:R-:W-:Y:S05]  /*53a0*/  @!P0 BRA `(.L_x_94) ;  /* 0x0000003000608947 */ /* 0x002fea0003800000 */
.L_x_167:
        /* <DEDUP_REMOVED lines=9> */
.L_x_169:
        /* <DEDUP_REMOVED lines=8> */
.L_x_96:
[----:B-1----:R1:W2:Y:S02]  /*54c0*/  SYNCS.PHASECHK.TRANS64.TRYWAIT P0, [R0+URZ], R2 ;  /* 0x00000002000075a7 */ /* 0x0022a400080011ff */
[----:B--2---:R-:W-:Y:S05]  /*54d0*/  @!P0 NANOSLEEP.SYNCS 0x989680 ;  /* 0x009896800000895d */ /* 0x004fea0003900000 */
[----:B------:R-:W2:Y:S02]  /*54e0*/  @!P0 SYNCS.PHASECHK.TRANS64 P0, [R0+URZ], R2 ;  /* 0x00000002000085a7 */ /* 0x000ea400080010ff */
[----:B--2---:R-:W-:Y:S05]  /*54f0*/  @P0 EXIT ;  /* 0x000000000000094d */ /* 0x004fea0003800000 */
[----:B------:R-:W-:Y:S05]  /*5500*/  BRA `(.L_x_96) ;  /* 0xfffffffc00ec7947 */ /* 0x000fea000383ffff */
.L_x_84:
[----:B------:R-:W-:-:S06]  /*5510*/  UISETP.GE.AND UP0, UPT, UR13, 0x4, UPT ;  /* 0x000000040d00788c */ /* 0x000fcc000bf06270 */
[----:B------:R-:W-:-:S13]  /*5520*/  PLOP3.LUT P0, PT, PT, PT, UP0, 0x80, 0x8 ;  /* 0x000000000008781c */ /* 0x000fda0003f0f008 */
[----:B------:R-:W-:Y:S05]  /*5530*/  @!P0 EXIT ;  /* 0x000000000000894d */ /* 0x000fea0003800000 */
[----:B------:R-:W1:Y:S08]  /*5540*/  S2UR UR4, SR_CgaCtaId ;  /* 0x00000000000479c3 */ /* 0x000e700000008800 */
[----:B------:R-:W-:Y:S01]  /*5550*/  BAR.SYNC.DEFER_BLOCKING 0x6, 0xa0 ;  /* 0x0182800000007b1d */ /* 0x000fe20000010000 */
[----:B------:R-:W-:Y:S01]  /*5560*/  IMAD.SHL.U32 R3, R47, 0x200000, RZ ;  /* 0x002000002f037824 */ /* 0x000fe200078e00ff */
[----:B------:R-:W-:Y:S01]  /*5570*/  CS2R R56, SRZ ;  /* 0x0000000000387805 */ /* 0x000fe2000001ff00 */
[----:B------:R-:W-:-:S02]  /*5580*/  IMAD.SHL.U32 R45, R58, 0x10, RZ ;  /* 0x000000103a2d7824 */ /* 0x000fc400078e00ff */
[C---:B------:R-:W-:Y:S01]  /*5590*/  IMAD.U32 R23, R58.reuse, 0x10000, RZ ;  /* 0x000100003a177824 */ /* 0x040fe200078e00ff */
[----:B------:R-:W-:Y:S02]  /*55a0*/  UMOV UR45, 0x400 ;  /* 0x00000400002d7882 */ /* 0x000fe40000000000 */
[----:B------:R-:W2:Y:S01]  /*55b0*/  LDC.64 R42, c[0x0][0x8b0] ;  /* 0x00022c00ff2a7b82 */ /* 0x000ea20000000a00 */
[----:B------:R-:W-:Y:S01]  /*55c0*/  IMAD.SHL.U32 R2, R58, 0x2, RZ ;  /* 0x000000023a027824 */ /* 0x000fe200078e00ff */
[----:B------:R-:W-:Y:S01]  /*55d0*/  LOP3.LUT R3, R3, 0x200000, RZ, 0xc0, !PT ;  /* 0x0020000003037812 */ /* 0x000fe200078ec0ff */
[----:B------:R-:W-:Y:S01]  /*55e0*/  IMAD.SHL.U32 R4, R47, 0x200, RZ ;  /* 0x000002002f047824 */ /* 0x000fe200078e00ff */
[C---:B------:R-:W-:Y:S01]  /*55f0*/  LOP3.LUT R5, R45.reuse, 0x40, RZ, 0xc0, !PT ;  /* 0x000000402d057812 */ /* 0x040fe200078ec0ff */
[----:B------:R-:W-:Y:S01]  /*5600*/  IMAD.MOV.U32 R22, RZ, RZ, RZ ;  /* 0x000000ffff167224 */ /* 0x000fe200078e00ff */
[----:B------:R-:W-:Y:S01]  /*5610*/  LOP3.LUT R44, R45, 0x5b0, RZ, 0xc0, !PT ;  /* 0x000005b02d2c7812 */ /* 0x000fe200078ec0ff */
[----:B------:R-:W-:Y:S01]  /*5620*/  IMAD.MOV.U32 R55, RZ, RZ, RZ ;  /* 0x000000ffff377224 */ /* 0x000fe200078e00ff */
[----:B------:R-:W3:Y:S01]  /*5630*/  LDC.64 R40, c[0x0][0x8a8] ;  /* 0x00022a00ff287b82 */ /* 0x000ee20000000a00 */
[----:B------:R-:W-:Y:S01]  /*5640*/  LOP3.LUT R23, R3, 0x400000, R23, 0xf8, !PT ;  /* 0x0040000003177812 */ /* 0x000fe200078ef817 */
[----:B------:R-:W4:Y:S01]  /*5650*/  LDCU UR62, c[0x0][0x370] ;  /* 0x00006e00ff3e77ac */ /* 0x000f220008000800 */
[----:B------:R-:W-:-:S02]  /*5660*/  LOP3.LUT R2, R5, 0x8, R2, 0xf8, !PT ;  /* 0x0000000805027812 */ /* 0x000fc400078ef802 */
[----:B------:R-:W-:Y:S01]  /*5670*/  LOP3.LUT R44, R44, 0x200, R4, 0xf8, !PT ;  /* 0x000002002c2c7812 */ /* 0x000fe200078ef804 */
[----:B------:R-:W2:Y:S01]  /*5680*/  LDCU UR43, c[0x0][0xb0c] ;  /* 0x00016180ff2b77ac */ /* 0x000ea20008000800 */
[----:B------:R-:W-:Y:S02]  /*5690*/  LOP3.LUT P0, RZ, R45, 0x40, RZ, 0xc0, !PT ;  /* 0x000000402dff7812 */ /* 0x000fe4000780c0ff */
[----:B------:R-:W-:Y:S01]  /*56a0*/  LOP3.LUT R44, R44, R2, RZ, 0xfc, !PT ;  /* 0x000000022c2c7212 */ /* 0x000fe200078efcff */
[----:B-1----:R-:W-:Y:S01]  /*56b0*/  ULEA UR45, UR4, UR45, 0x18 ;  /* 0x0000002d042d7291 */ /* 0x002fe2000f8ec0ff */
[----:B------:R-:W-:Y:S01]  /*56c0*/  P2R R2, PR, RZ, 0x1 ;  /* 0x00000001ff027803 */ /* 0x000fe20000000000 */
[----:B------:R-:W1:Y:S01]  /*56d0*/  LDCU.64 UR4, c[0x0][0x890] ;  /* 0x00011200ff0477ac */ /* 0x000e620008000a00 */
[----:B------:R-:W-:Y:S01]  /*56e0*/  LOP3.LUT R58, R58, 0x60, RZ, 0xc0, !PT ;  /* 0x000000603a3a7812 */ /* 0x000fe200078ec0ff */
[----:B------:R-:W2:Y:S05]  /*56f0*/  LDCU UR39, c[0x0][0xb30] ;  /* 0x00016600ff2777ac */ /* 0x000eaa0008000800 */
[----:B------:R-:W4:Y:S01]  /*5700*/  LDS R0, [UR45+0x120] ;  /* 0x0001202dff007984 */ /* 0x000f220008000800 */
[----:B------:R-:W2:Y:S01]  /*5710*/  LDCU.64 UR60, c[0x0][0x888] ;  /* 0x00011100ff3c77ac */ /* 0x000ea20008000a00 */
[----:B------:R-:W2:Y:S01]  /*5720*/  LDCU.64 UR40, c[0x0][0xb28] ;  /* 0x00016500ff2877ac */ /* 0x000ea20008000a00 */
[----:B------:R-:W2:Y:S01]  /*5730*/  LDCU.128 UR56, c[0x0][0xb10] ;  /* 0x00016200ff3877ac */ /* 0x000ea20008000c00 */
[----:B-1----:R-:W-:Y:S01]  /*5740*/  IMAD.U32 R49, RZ, RZ, UR4 ;  /* 0x00000004ff317e24 */ /* 0x002fe2000f8e00ff */
[----:B------:R-:W-:Y:S01]  /*5750*/  UIADD3 UR4, UPT, UPT, UR45, 0x200, URZ ;  /* 0x000002002d047890 */ /* 0x000fe2000fffe0ff */
[----:B------:R-:W-:Y:S01]  /*5760*/  IMAD.U32 R48, RZ, RZ, UR5 ;  /* 0x00000005ff307e24 */ /* 0x000fe2000f8e00ff */
[----:B------:R-:W1:Y:S01]  /*5770*/  LDCU UR55, c[0x0][0x374] ;  /* 0x00006e80ff3777ac */ /* 0x000e620008000800 */
[----:B------:R-:W-:Y:S01]  /*5780*/  UMOV UR54, 0x1 ;  /* 0x0000000100367882 */ /* 0x000fe20000000000 */
[----:B------:R-:W-:Y:S01]  /*5790*/  UMOV UR47, URZ ;  /* 0x000000ff002f7c82 */ /* 0x000fe20008000000 */
[----:B------:R-:W-:Y:S01]  /*57a0*/  UMOV UR53, URZ ;  /* 0x000000ff00357c82 */ /* 0x000fe20008000000 */
[----:B------:R-:W-:Y:S01]  /*57b0*/  UMOV UR52, URZ ;  /* 0x000000ff00347c82 */ /* 0x000fe20008000000 */
[----:B----4-:R-:W-:-:S02]  /*57c0*/  IMAD.IADD R23, R0, 0x1, R23 ;  /* 0x0000000100177824 */ /* 0x010fc400078e0217 */
[----:B-123--:R-:W-:-:S07]  /*57d0*/  IMAD.U32 R0, RZ, RZ, UR4 ;  /* 0x00000004ff007e24 */ /* 0x00efce000f8e00ff */
.L_x_127:
[C---:B------:R-:W-:Y:S02]  /*57e0*/  LEA R3, R55.reuse, UR45, 0x3 ;  /* 0x0000002d37037c11 */ /* 0x040fe4000f8e18ff */
[----:B------:R-:W-:Y:S02]  /*57f0*/  SHF.L.U32 R0, R56, 0x1f, RZ ;  /* 0x0000001f38007819 */ /* 0x000fe400000006ff */
[----:B------:R-:W-:Y:S02]  /*5800*/  LEA R4, R55, UR45, 0x4 ;  /* 0x0000002d37047c11 */ /* 0x000fe4000f8e20ff */
[----:B------:R-:W1:Y:S02]  /*5810*/  SYNCS.PHASECHK.TRANS64.TRYWAIT P0, [R3+URZ+0x70], R0 ;  /* 0x00007000030075a7 */ /* 0x000e6400080011ff */
[----:B-1----:R-:W-:Y:S05]  /*5820*/  @!P0 BRA `(.L_x_97) ;  /* 0x0000002c00708947 */ /* 0x002fea0003800000 */
.L_x_170:
[----:B------:R-:W2:Y:S01]  /*5830*/  LDS.128 R4, [R4+0x100] ;  /* 0x0001000004047984 */ /* 0x000ea20000000c00 */
[----:B------:R-:W-:Y:S01]  /*5840*/  UISETP.GE.AND UP0, UPT, UR42, 0x1, UPT ;  /* 0x000000012a00788c */ /* 0x000fe2000bf06270 */
[----:B------:R-:W-:Y:S01]  /*5850*/  @!PT LDS RZ, [RZ] ;  /* 0x00000000fffff984 */ /* 0x000fe20000000800 */
[----:B------:R-:W-:Y:S01]  /*5860*/  @!PT LDS RZ, [RZ] ;  /* 0x00000000fffff984 */ /* 0x000fe20000000800 */
[----:B------:R-:W-:Y:S01]  /*5870*/  @!PT LDS RZ, [RZ] ;  /* 0x00000000fffff984 */ /* 0x000fe20000000800 */
[----:B------:R-:W-:Y:S01]  /*5880*/  @!PT LDS RZ, [RZ] ;  /* 0x00000000fffff984 */ /* 0x000fe20000000800 */
[----:B------:R3:W-:Y:S06]  /*5890*/  MEMBAR.ALL.CTA ;  /* 0x0000000000007992 */ /* 0x0007ec0000008000 */
[----:B---3--:R-:W3:Y:S01]  /*58a0*/  FENCE.VIEW.ASYNC.S ;  /* 0x00000000000073c6 */ /* 0x008ee20000000000 */
[----:B--2---:R-:W-:Y:S11]  /*58b0*/  LOP3.LUT P0, RZ, R6, 0x1, RZ, 0xc0, !PT ;  /* 0x0000000106ff7812 */ /* 0x004ff6000780c0ff */
[----:B------:R-:W-:Y:S02]  /*58c0*/  @!UPT UIADD3 URZ, UPT, UPT, URZ, URZ, URZ ;  /* 0x000000fffffff290 */ /* 0x000fe4000fffe0ff */
[----:B---3--:R-:W-:Y:S01]  /*58d0*/  VOTEU.ANY UP1, P0 ;  /* 0x0000000000ff7886 */ /* 0x008fe20000020100 */
[----:B------:R-:W-:Y:S01]  /*58e0*/  PLOP3.LUT P0, PT, PT, PT, UP1, 0x80, 0x8 ;  /* 0x000000000008781c */ /* 0x000fe20003f0f018 */
[----:B------:R-:W-:Y:S06]  /*58f0*/  UP2UR UR4, UPR, URZ, 0x2 ;  /* 0x00000002ff047883 */ /* 0x000fec0008000000 */
[----:B------:R-:W-:Y:S06]  /*5900*/  IMAD.U32 R59, RZ, RZ, UR4 ;  /* 0x00000004ff3b7e24 */ /* 0x000fec000f8e00ff */
[----:B-1----:R-:W-:Y:S02]  /*5910*/  @P0 SHF.R.U32.HI R0, RZ, 0x10, R5 ;  /* 0x00000010ff000819 */ /* 0x002fe40000011605 */
        /* <DEDUP_REMOVED lines=12> */
[----:B------:R-:W2:Y:S01]  /*59e0*/  LDCU UR12, c[0x0][0xb20] ;  /* 0x00016400ff0c77ac */ /* 0x000ea20008000800 */
[----:B------:R-:W-:Y:S02]  /*59f0*/  UIMAD.WIDE.U32 UR4, UR55, UR59, URZ ;  /* 0x0000003b370472a5 */ /* 0x000fe4000f8e00ff */
[----:B------:R-:W-:Y:S02]  /*5a00*/  UIMAD.WIDE.U32 UR6, UR62, UR56, URZ ;  /* 0x000000383e0672a5 */ /* 0x000fe4000f8e00ff */
[----:B------:R-:W-:Y:S02]  /*5a10*/  UISETP.NE.AND UP0, UPT, UR58, 0x1, UPT ;  /* 0x000000013a00788c */ /* 0x000fe4000bf05270 */
[----:B------:R-:W-:Y:S02]  /*5a20*/  UIMAD.WIDE.U32 UR8, UR37, UR59, URZ ;  /* 0x0000003b250872a5 */ /* 0x000fe4000f8e00ff */
[----:B------:R-:W-:Y:S02]  /*5a30*/  UIMAD.WIDE.U32 UR10, UR38, UR56, URZ ;  /* 0x00000038260a72a5 */ /* 0x000fe4000f8e00ff */
[----:B------:R-:W-:Y:S02]  /*5a40*/  UISETP.NE.AND UP1, UPT, UR43, 0x1, UPT ;  /* 0x000000012b00788c */ /* 0x000fe4000bf25270 */
[----:B------:R-:W-:Y:S01]  /*5a50*/  UISETP.NE.AND UP2, UPT, UR42, 0x1, UPT ;  /* 0x000000012a00788c */ /* 0x000fe2000bf45270 */
[----:B------:R-:W-:Y:S02]  /*5a60*/  UMOV UR4, UR5 ;  /* 0x0000000500047c82 */ /* 0x000fe40008000000 */
[----:B--2---:R-:W-:Y:S03]  /*5a70*/  USHF.R.U32.HI UR5, URZ, UR12, UR4 ;  /* 0x0000000cff057299 */ /* 0x004fe60008011604 */
[----:B------:R-:W-:Y:S02]  /*5a80*/  UMOV UR4, UR7 ;  /* 0x0000000700047c82 */ /* 0x000fe40008000000 */
[----:B------:R-:W-:Y:S02]  /*5a90*/  USHF.R.U32.HI UR7, URZ, UR57, UR4 ;  /* 0x00000039ff077299 */ /* 0x000fe40008011604 */
[----:B------:R-:W-:Y:S02]  /*5aa0*/  USEL UR4, UR55, UR5, !UP0 ;  /* 0x0000000537047287 */ /* 0x000fe4000c000000 */
[----:B------:R-:W-:Y:S01]  /*5ab0*/  USEL UR7, UR62, UR7, !UP1 ;  /* 0x000000073e077287 */ /* 0x000fe2000c800000 */
[----:B------:R-:W-:Y:S01]  /*5ac0*/  UMOV UR5, UR9 ;  /* 0x0000000900057c82 */ /* 0x000fe20008000000 */
[----:B------:R-:W-:Y:S02]  /*5ad0*/  UIMAD.WIDE.U32 UR8, UR4, UR40, URZ ;  /* 0x00000028040872a5 */ /* 0x000fe4000f8e00ff */
[----:B------:R-:W-:Y:S03]  /*5ae0*/  USHF.R.U32.HI UR6, URZ, UR12, UR5 ;  /* 0x0000000cff067299 */ /* 0x000fe60008011605 */
[----:B------:R-:W-:Y:S01]  /*5af0*/  UMOV UR5, UR11 ;  /* 0x0000000b00057c82 */ /* 0x000fe20008000000 */
[----:B------:R-:W-:Y:S02]  /*5b00*/  UIMAD.WIDE.U32 UR10, UR7, UR40, URZ ;  /* 0x00000028070a72a5 */ /* 0x000fe4000f8e00ff */
[----:B------:R-:W-:Y:S02]  /*5b10*/  USHF.R.U32.HI UR12, URZ, UR57, UR5 ;  /* 0x00000039ff0c7299 */ /* 0x000fe40008011605 */
[----:B------:R-:W-:Y:S01]  /*5b20*/  USEL UR6, UR37, UR6, !UP0 ;  /* 0x0000000625067287 */ /* 0x000fe2000c000000 */
[----:B------:R-:W-:Y:S02]  /*5b30*/  UMOV UR5, UR9 ;  /* 0x0000000900057c82 */ /* 0x000fe40008000000 */
[----:B------:R-:W-:Y:S01]  /*5b40*/  UMOV UR10, UR11 ;  /* 0x0000000b000a7c82 */ /* 0x000fe20008000000 */
[----:B------:R-:W-:Y:S02]  /*5b50*/  @UP2 USHF.R.U32.HI UR4, URZ, UR41, UR5 ;  /* 0x00000029ff042299 */ /* 0x000fe40008011605 */
[----:B------:R-:W-:Y:S02]  /*5b60*/  @UP2 USHF.R.U32.HI UR7, URZ, UR41, UR10 ;  /* 0x00000029ff072299 */ /* 0x000fe4000801160a */
[----:B------:R-:W-:Y:S02]  /*5b70*/  UIMAD UR4, UR42, UR4, URZ ;  /* 0x000000042a0472a4 */ /* 0x000fe4000f8e02ff */
[----:B------:R-:W-:Y:S02]  /*5b80*/  UIMAD.WIDE.U32 UR10, UR6, UR40, URZ ;  /* 0x00000028060a72a5 */ /* 0x000fe4000f8e00ff */
[----:B------:R-:W-:Y:S02]  /*5b90*/  USEL UR5, UR38, UR12, !UP1 ;  /* 0x0000000c26057287 */ /* 0x000fe4000c800000 */
[----:B------:R-:W-:Y:S02]  /*5ba0*/  UIMAD UR8, UR42, UR7, URZ ;  /* 0x000000072a0872a4 */ /* 0x000fe4000f8e02ff */
[----:B------:R-:W-:Y:S03]  /*5bb0*/  UISETP.GE.AND UP0, UPT, UR6, UR4, UPT ;  /* 0x000000040600728c */ /* 0x000fe6000bf06270 */
[----:B------:R-:W-:Y:S01]  /*5bc0*/  UMOV UR4, UR11 ;  /* 0x0000000b00047c82 */ /* 0x000fe20008000000 */
[----:B------:R-:W-:Y:S02]  /*5bd0*/  UISETP.GE.OR UP0, UPT, UR5, UR8, UP0 ;  /* 0x000000080500728c */ /* 0x000fe40008706670 */
[----:B------:R-:W-:Y:S02]  /*5be0*/  USHF.R.U32.HI UR4, URZ, UR41, UR4 ;  /* 0x00000029ff047299 */ /* 0x000fe40008011604 */
[----:B------:R-:W-:Y:S02]  /*5bf0*/  UIMAD.WIDE.U32 UR8, UR5, UR40, URZ ;  /* 0x00000028050872a5 */ /* 0x000fe4000f8e00ff */
[----:B------:R-:W-:Y:S02]  /*5c00*/  USEL UR11, UR6, UR4, !UP2 ;  /* 0x00000004060b7287 */ /* 0x000fe4000d000000 */
[----:B------:R-:W-:Y:S02]  /*5c10*/  UIADD3 UR8, UPT, UPT, -UR5, URZ, URZ ;  /* 0x000000ff05087290 */ /* 0x000fe4000fffe1ff */
[----:B------:R-:W-:Y:S01]  /*5c20*/  UIADD3 UR10, UPT, UPT, -UR11, URZ, URZ ;  /* 0x000000ff0b0a7290 */ /* 0x000fe2000fffe1ff */
[----:B------:R-:W-:Y:S01]  /*5c30*/  @!UP0 UMOV UR4, UR9 ;  /* 0x0000000900048c82 */ /* 0x000fe20008000000 */
[----:B------:R-:W-:Y:S02]  /*5c40*/  UIADD3 UR9, UPT, UPT, -UR6, URZ, URZ ;  /* 0x000000ff06097290 */ /* 0x000fe4000fffe1ff */
[----:B------:R-:W-:Y:S02]  /*5c50*/  @!UP0 USHF.R.U32.HI UR4, URZ, UR41, UR4 ;  /* 0x00000029ff048299 */ /* 0x000fe40008011604 */
[----:B------:R-:W-:Y:S02]  /*5c60*/  UIMAD UR10, UR42, UR10, UR6 ;  /* 0x0000000a2a0a72a4 */ /* 0x000fe4000f8e0206 */
[----:B------:R-:W-:Y:S04]  /*5c70*/  @!UP0 USEL UR4, UR5, UR4, !UP2 ;  /* 0x0000000405048287 */ /* 0x000fe8000d000000 */
[----:B------:R-:W-:Y:S02]  /*5c80*/  @!UP0 UIMAD UR10, UR7, UR10, UR4 ;  /* 0x0000000a070a82a4 */ /* 0x000fe4000f8e0204 */
[----:B------:R-:W-:Y:S02]  /*5c90*/  @!UP0 UIADD3 UR11, UPT, UPT, UR11, -UR4, URZ ;  /* 0x800000040b0b8290 */ /* 0x000fe4000fffe0ff */
[----:B------:R-:W-:Y:S02]  /*5ca0*/  UIMAD UR7, UR43, UR8, UR38 ;  /* 0x000000082b0772a4 */ /* 0x000fe4000f8e0226 */
[----:B------:R-:W-:Y:S02]  /*5cb0*/  @!UP0 UIMAD UR6, UR11, UR42, UR5 ;  /* 0x0000002a0b0682a4 */ /* 0x000fe4000f8e0205 */
[----:B------:R-:W-:Y:S01]  /*5cc0*/  UIMAD UR4, UR58, UR9, UR37 ;  /* 0x000000093a0472a4 */ /* 0x000fe2000f8e0225 */
[----:B------:R-:W-:Y:S02]  /*5cd0*/  @!UP0 UMOV UR5, UR10 ;  /* 0x0000000a00058c82 */ /* 0x000fe40008000000 */
[----:B------:R-:W-:Y:S02]  /*5ce0*/  UIMAD UR38, UR5, UR43, UR7 ;  /* 0x0000002b052672a4 */ /* 0x000fe4000f8e0207 */
[----:B------:R-:W-:Y:S11]  /*5cf0*/  UIMAD UR37, UR6, UR58, UR4 ;  /* 0x0000003a062572a4 */ /* 0x000ff6000f8e0204 */
[----:B------:R-:W-:Y:S01]  /*5d00*/  @!UPT UIADD3 URZ, UPT, UPT, URZ, URZ, URZ ;  /* 0x000000fffffff290 */ /* 0x000fe2000fffe0ff */
.L_x_98:
[----:B------:R-:W-:Y:S01]  /*5d10*/  UISETP.NE.AND UP0, UPT, UR39, 0x1, UPT ;  /* 0x000000012700788c */ /* 0x000fe2000bf05270 */
[----:B------:R-:W-:Y:S01]  /*5d20*/  IADD3 R55, PT, PT, R55, 0x1, RZ ;  /* 0x0000000137377810 */ /* 0x000fe20007ffe0ff */
[----:B------:R-:W-:Y:S02]  /*5d30*/  UIADD3 UR11, UPT, UPT, UR45, 0x200, URZ ;  /* 0x000002002d0b7890 */ /* 0x000fe4000fffe0ff */
[----:B------:R-:W-:Y:S02]  /*5d40*/  USHF.L.U32 UR50, UR20, 0x6, URZ ;  /* 0x0000000614327899 */ /* 0x000fe400080006ff */
[----:B------:R-:W-:Y:S05]  /*5d50*/  USHF.L.U32 UR49, UR25, 0x6, URZ ;  /* 0x0000000619317899 */ /* 0x000fea00080006ff */
[----:B------:R-:W2:Y:S01]  /*5d60*/  @!UP0 LDCU.128 UR12, c[0x0][0xb10] ;  /* 0x00016200ff0c87ac */ /* 0x000ea20008000c00 */
[----:B------:R-:W3:Y:S01]  /*5d70*/  @!UP0 LDCU UR5, c[0x0][0xb0c] ;  /* 0x00016180ff0587ac */ /* 0x000ee20008000800 */
[----:B------:R-:W4:Y:S01]  /*5d80*/  @!UP0 LDCU UR10, c[0x0][0xb20] ;  /* 0x00016400ff0a87ac */ /* 0x000f220008000800 */
[----:B--2---:R-:W-:Y:S02]  /*5d90*/  UIMAD.WIDE.U32 UR8, UR38, UR12, URZ ;  /* 0x0000000c260872a5 */ /* 0x004fe4000f8e00ff */
[----:B------:R-:W-:Y:S02]  /*5da0*/  UIMAD.WIDE.U32 UR6, UR37, UR15, URZ ;  /* 0x0000000f250672a5 */ /* 0x000fe4000f8e00ff */
[----:B------:R-:W-:Y:S03]  /*5db0*/  @!UP0 UISETP.NE.AND UP1, UPT, UR14, 0x1, UPT ;  /* 0x000000010e00888c */ /* 0x000fe6000bf25270 */
[----:B------:R-:W-:Y:S01]  /*5dc0*/  @!UP0 UMOV UR4, UR9 ;  /* 0x0000000900048c82 */ /* 0x000fe20008000000 */
[----:B---3--:R-:W-:Y:S02]  /*5dd0*/  @!UP0 UISETP.NE.AND UP2, UPT, UR5, 0x1, UPT ;  /* 0x000000010500888c */ /* 0x008fe4000bf45270 */
[----:B------:R-:W-:Y:S01]  /*5de0*/  @!UP0 USHF.R.U32.HI UR4, URZ, UR13, UR4 ;  /* 0x0000000dff048299 */ /* 0x000fe20008011604 */
[----:B------:R-:W-:Y:S02]  /*5df0*/  @!UP0 UMOV UR6, UR7 ;  /* 0x0000000700068c82 */ /* 0x000fe40008000000 */
[----:B----4-:R-:W-:Y:S02]  /*5e00*/  @!UP0 USHF.R.U32.HI UR6, URZ, UR10, UR6 ;  /* 0x0000000aff068299 */ /* 0x010fe40008011606 */
[----:B------:R-:W-:Y:S02]  /*5e10*/  @!UP0 USEL UR7, UR38, UR4, !UP2 ;  /* 0x0000000426078287 */ /* 0x000fe4000d000000 */
[----:B------:R-:W-:Y:S04]  /*5e20*/  @!UP0 USEL UR6, UR37, UR6, !UP1 ;  /* 0x0000000625068287 */ /* 0x000fe8000c800000 */
[----:B------:R-:W-:Y:S02]  /*5e30*/  @!UP0 UIADD3 UR4, UPT, UPT, -UR7, UR6, URZ ;  /* 0x0000000607048290 */ /* 0x000fe4000fffe1ff */
[----:B------:R-:W-:Y:S02]  /*5e40*/  @!UP0 UIADD3 UR6, UPT, UPT, UR7, -UR6, URZ ;  /* 0x8000000607068290 */ /* 0x000fe4000fffe0ff */
[----:B------:R-:W-:Y:S02]  /*5e50*/  @!UP0 UIMAD UR38, UR4, UR5, UR38 ;  /* 0x00000005042682a4 */ /* 0x000fe4000f8e0226 */
[----:B------:R-:W-:Y:S02]  /*5e60*/  @!UP0 UIMAD UR37, UR6, UR14, UR37 ;  /* 0x0000000e062582a4 */ /* 0x000fe4000f8e0225 */
[----:B------:R-:W-:Y:S09]  /*5e70*/  ULOP3.LUT UP0, URZ, UR11, 0x90, URZ, 0xc0, !UPT ;  /* 0x000000900bff7892 */ /* 0x000ff2000f80c0ff */
[----:B------:R-:W-:Y:S05]  /*5e80*/  BRA.U !UP0, `(.L_x_99) ;  /* 0x00000001087c7547 */ /* 0x000fea000b800000 */
[----:B------:R-:W2:Y:S01]  /*5e90*/  LDCU.64 UR8, c[0x4][0x80] ;  /* 0x01001000ff0877ac */ /* 0x000ea20008000a00 */
[----:B------:R-:W-:Y:S01]  /*5ea0*/  MOV R2, 0x0 ;  /* 0x0000000000027802 */ /* 0x000fe20000000f00 */
[----:B------:R-:W-:Y:S02]  /*5eb0*/  HFMA2 R12, -RZ, RZ, 0, 5.9604644775390625e-08 ;  /* 0x00000001ff0c7431 */ /* 0x000fe400000001ff */
[----:B------:R-:W-:Y:S01]  /*5ec0*/  IMAD.MOV.U32 R8, RZ, RZ, 0x70 ;  /* 0x00000070ff087424 */ /* 0x000fe200078e00ff */
[----:B------:R3:W4:Y:S01]  /*5ed0*/  LDC.64 R14, c[0x4][R2] ;  /* 0x01000000020e7b82 */ /* 0x0007220000000a00 */
[----:B------:R-:W1:Y:S01]  /*5ee0*/  LDCU.64 UR6, c[0x4][0x88] ;  /* 0x01001100ff0677ac */ /* 0x000e620008000a00 */
[----:B------:R-:W-:Y:S01]  /*5ef0*/  IMAD.MOV.U32 R13, RZ, RZ, RZ ;  /* 0x000000ffff0d7224 */ /* 0x000fe200078e00ff */
[----:B------:R-:W1:Y:S01]  /*5f00*/  LDCU.64 UR4, c[0x4][0x8] ;  /* 0x01000100ff0477ac */ /* 0x000e620008000a00 */
[----:B--2---:R-:W-:Y:S01]  /*5f10*/  MOV R5, UR9 ;  /* 0x0000000900057c02 */ /* 0x004fe20008000f00 */
[----:B------:R-:W-:Y:S01]  /*5f20*/  IMAD.U32 R4, RZ, RZ, UR8 ;  /* 0x00000008ff047e24 */ /* 0x000fe2000f8e00ff */
[----:B-1----:R-:W-:Y:S01]  /*5f30*/  MOV R7, UR7 ;  /* 0x0000000700077c02 */ /* 0x002fe20008000f00 */
[----:B------:R-:W-:Y:S01]  /*5f40*/  IMAD.U32 R6, RZ, RZ, UR6 ;  /* 0x00000006ff067e24 */ /* 0x000fe2000f8e00ff */
[----:B------:R-:W-:Y:S01]  /*5f50*/  MOV R11, UR5 ;  /* 0x00000005000b7c02 */ /* 0x000fe20008000f00 */
[----:B------:R-:W-:Y:S02]  /*5f60*/  IMAD.U32 R10, RZ, RZ, UR4 ;  /* 0x00000004ff0a7e24 */ /* 0x000fe4000f8e00ff */
[----:B------:R-:W-:Y:S07]  /*5f70*/  LEPC R20, `(.L_x_100) ;  /* 0x000000001014794e */ /* 0x000fee0000000000 */
[----:B---345:R-:W-:Y:S05]  /*5f80*/  CALL.ABS.NOINC R14 ;  /* 0x000000000e007343 */ /* 0x038fea0003c00000 */
.L_x_100:
[----:B------:R-:W1:Y:S01]  /*5f90*/  LDCU.64 UR8, c[0x4][0x80] ;  /* 0x01001000ff0877ac */ /* 0x000e620008000a00 */
[----:B------:R-:W2:Y:S01]  /*5fa0*/  LDC.64 R2, c[0x4][R2] ;  /* 0x0100000002027b82 */ /* 0x000ea20000000a00 */
[----:B------:R-:W-:Y:S02]  /*5fb0*/  HFMA2 R12, -RZ, RZ, 0, 5.9604644775390625e-08 ;  /* 0x00000001ff0c7431 */ /* 0x000fe400000001ff */
[----:B------:R-:W-:Y:S02]  /*5fc0*/  IMAD.MOV.U32 R8, RZ, RZ, 0x70 ;  /* 0x00000070ff087424 */ /* 0x000fe400078e00ff */
[----:B------:R-:W-:Y:S01]  /*5fd0*/  IMAD.MOV.U32 R13, RZ, RZ, RZ ;  /* 0x000000ffff0d7224 */ /* 0x000fe200078e00ff */
[----:B------:R-:W3:Y:S01]  /*5fe0*/  LDCU.64 UR6, c[0x4][0x88] ;  /* 0x01001100ff0677ac */ /* 0x000ee20008000a00 */
[----:B------:R-:W4:Y:S01]  /*5ff0*/  LDCU.64 UR4, c[0x4][0x8] ;  /* 0x01000100ff0477ac */ /* 0x000f220008000a00 */
[----:B-1----:R-:W-:Y:S02]  /*6000*/  MOV R4, UR8 ;  /* 0x0000000800047c02 */ /* 0x002fe40008000f00 */
[----:B------:R-:W-:Y:S02]  /*6010*/  MOV R5, UR9 ;  /* 0x0000000900057c02 */ /* 0x000fe40008000f00 */
[----:B---3--:R-:W-:Y:S01]  /*6020*/  MOV R7, UR7 ;  /* 0x0000000700077c02 */ /* 0x008fe20008000f00 */
[----:B------:R-:W-:Y:S01]  /*6030*/  IMAD.U32 R6, RZ, RZ, UR6 ;  /* 0x00000006ff067e24 */ /* 0x000fe2000f8e00ff */
[----:B----4-:R-:W-:Y:S01]  /*6040*/  MOV R11, UR5 ;  /* 0x00000005000b7c02 */ /* 0x010fe20008000f00 */
[----:B------:R-:W-:Y:S02]  /*6050*/  IMAD.U32 R10, RZ, RZ, UR4 ;  /* 0x00000004ff0a7e24 */ /* 0x000fe4000f8e00ff */
[----:B------:R-:W-:Y:S07]  /*6060*/  LEPC R20, `(.L_x_99) ;  /* 0x000000001014794e */ /* 0x000fee0000000000 */
[----:B--2---:R-:W-:Y:S05]  /*6070*/  CALL.ABS.NOINC R2 ;  /* 0x0000000002007343 */ /* 0x004fea0003c00000 */
.L_x_99:
[----:B------:R-:W-:Y:S02]  /*6080*/  R2UR UR6, R52 ;  /* 0x00000000340672ca */ /* 0x000fe400000e0000 */
[----:B------:R-:W-:Y:S02]  /*6090*/  R2UR UR5, R49 ;  /* 0x00000000310572ca */ /* 0x000fe400000e0000 */
[----:B------:R-:W-:Y:S02]  /*60a0*/  R2UR UR4, R48 ;  /* 0x00000000300472ca */ /* 0x000fe400000e0000 */
[----:B------:R-:W-:Y:S02]  /*60b0*/  ISETP.NE.U32.AND P4, PT, R42, RZ, PT ;  /* 0x000000ff2a00720c */ /* 0x000fe40003f85070 */
[----:B------:R-:W-:Y:S02]  /*60c0*/  ISETP.NE.U32.AND P2, PT, RZ, UR60, PT ;  /* 0x0000003cff007c0c */ /* 0x000fe4000bf45070 */
[----:B------:R-:W-:Y:S02]  /*60d0*/  ISETP.NE.AND.EX P4, PT, R43, RZ, PT, P4 ;  /* 0x000000ff2b00720c */ /* 0x000fe40003f85340 */
[----:B------:R-:W-:Y:S01]  /*60e0*/  ISETP.NE.AND.EX P2, PT, RZ, UR61, PT, P2 ;  /* 0x0000003dff007c0c */ /* 0x000fe2000bf45320 */
[----:B------:R-:W-:Y:S02]  /*60f0*/  UISETP.NE.AND UP2, UPT, UR6, URZ, UPT ;  /* 0x000000ff0600728c */ /* 0x000fe4000bf45270 */
[----:B------:R-:W-:Y:S04]  /*6100*/  UISETP.NE.U32.AND UP0, UPT, UR5, URZ, UPT ;  /* 0x000000ff0500728c */ /* 0x000fe8000bf05070 */
[----:B------:R-:W-:Y:S01]  /*6110*/  UISETP.NE.AND.EX UP1, UPT, UR4, URZ, UPT, UP0 ;  /* 0x000000ff0400728c */ /* 0x000fe2000bf25300 */
[----:B------:R-:W-:Y:S01]  /*6120*/  PLOP3.LUT P1, PT, PT, PT, UP2, 0x80, 0x8 ;  /* 0x000000000008781c */ /* 0x000fe20003f2f028 */
[----:B------:R-:W-:Y:S03]  /*6130*/  UPLOP3.LUT UP0, UPT, UPT, UPT, UPT, 0x40, 0x4 ;  /* 0x000000000004789c */ /* 0x000fe60003f0e870 */
[----:B------:R-:W-:Y:S06]  /*6140*/  @UP2 UPLOP3.LUT UP0, UPT, UPT, UPT, UP1, 0x80, 0x8 ;  /* 0x000000000008289c */ /* 0x000fec0003f0f010 */
[----:B------:R-:W-:Y:S01]  /*6150*/  PLOP3.LUT P0, PT, PT, PT, UP0, 0x80, 0x8 ;  /* 0x000000000008781c */ /* 0x000fe20003f0f008 */
[----:B------:R-:W-:Y:S01]  /*6160*/  @!UPT UIADD3 URZ, UPT, UPT, URZ, URZ, URZ ;  /* 0x000000fffffff290 */ /* 0x000fe2000fffe0ff */
[----:B------:R-:W-:Y:S11]  /*6170*/  BRA.U !UP1, `(.L_x_101) ;  /* 0x0000000109407547 */ /* 0x000ff6000b800000 */
[----:B------:R-:W-:Y:S01]  /*6180*/  UISETP.NE.U32.AND UP0, UPT, UR60, URZ, UPT ;  /* 0x000000ff3c00728c */ /* 0x000fe2000bf05070 */
[----:B------:R-:W-:Y:S01]  /*6190*/  R2UR UR6, R49 ;  /* 0x00000000310672ca */ /* 0x000fe200000e0000 */
[----:B------:R-:W2:Y:S01]  /*61a0*/  LDCU.64 UR8, c[0x0][0x358] ;  /* 0x00006b00ff0877ac */ /* 0x000ea20008000a00 */
[----:B------:R-:W-:Y:S02]  /*61b0*/  HFMA2 R46, -RZ, RZ, 0, 5.9604644775390625e-08 ;  /* 0x00000001ff2e7431 */ /* 0x000fe400000001ff */
[----:B-1----:R-:W-:Y:S01]  /*61c0*/  IMAD.MOV.U32 R0, RZ, RZ, 0x1 ;  /* 0x00000001ff007424 */ /* 0x002fe200078e00ff */
[----:B------:R-:W-:Y:S06]  /*61d0*/  UISETP.NE.AND.EX UP0, UPT, UR61, URZ, UPT, UP0 ;  /* 0x000000ff3d00728c */ /* 0x000fec000bf05300 */
[----:B------:R-:W-:Y:S05]  /*61e0*/  PLOP3.LUT P3, PT, PT, PT, UP0, 0x80, 0x8 ;  /* 0x000000000008781c */ /* 0x000fea0003f6f008 */
[----:B------:R-:W1:Y:S01]  /*61f0*/  @UP0 LDCU.64 UR4, c[0x0][0x888] ;  /* 0x00011100ff0407ac */ /* 0x000e620008000a00 */
[----:B------:R-:W-:Y:S07]  /*6200*/  @UP0 UIMAD UR6, UR36, UR6, URZ ;  /* 0x00000006240602a4 */ /* 0x000fee000f8e02ff */
[----:B------:R-:W-:Y:S01]  /*6210*/  @!P3 PRMT R46, R0, 0x7610, R46 ;  /* 0x00007610002eb816 */ /* 0x000fe2000000002e */
[----:B-1----:R-:W-:Y:S06]  /*6220*/  @UP0 UIMAD.WIDE UR4, UR6, 0x4, UR4 ;  /* 0x00000004060408a5 */ /* 0x002fec000f8e0204 */
[----:B-----5:R-:W-:Y:S02]  /*6230*/  IMAD.U32 R26, RZ, RZ, UR4 ;  /* 0x00000004ff1a7e24 */ /* 0x020fe4000f8e00ff */
[----:B------:R-:W-:Y:S03]  /*6240*/  IMAD.U32 R27, RZ, RZ, UR5 ;  /* 0x00000005ff1b7e24 */ /* 0x000fe6000f8e00ff */
[----:B------:R-:W1:Y:S02]  /*6250*/  @!UP0 LDCU UR4, c[0x0][0x880] ;  /* 0x00011000ff0487ac */ /* 0x000e640008000800 */
[----:B--2---:R2:W5:Y:S02]  /*6260*/  @P3 LDG.E R26, desc[UR8][R26.64] ;  /* 0x000000081a1a3981 */ /* 0x004564000c1e1900 */
[----:B-12---:R-:W-:Y:S02]  /*6270*/  @!P3 MOV R26, UR4 ;  /* 0x00000004001abc02 */ /* 0x006fe40008000f00 */
.L_x_101:
[----:B------:R-:W-:Y:S05]  /*6280*/  @!P4 BRA `(.L_x_102) ;  /* 0x000000000024c947 */ /* 0x000fea0003800000 */
[----:B------:R-:W-:Y:S01]  /*6290*/  ISETP.NE.U32.AND P3, PT, R40, RZ, PT ;  /* 0x000000ff2800720c */ /* 0x000fe20003f65070 */
[----:B------:R-:W2:Y:S03]  /*62a0*/  LDCU.64 UR4, c[0x0][0x358] ;  /* 0x00006b00ff0477ac */ /* 0x000ea60008000a00 */
[----:B------:R-:W-:Y:S11]  /*62b0*/  ISETP.NE.AND.EX P3, PT, R41, RZ, PT, P3 ;  /* 0x000000ff2900720c */ /* 0x000ff60003f65330 */
[----:B------:R-:W-:Y:S02]  /*62c0*/  @!UPT UIADD3 URZ, UPT, UPT, URZ, URZ, URZ ;  /* 0x000000fffffff290 */ /* 0x000fe4000fffe0ff */
[----:B------:R-:W3:Y:S01]  /*62d0*/  @P3 LDC.64 R2, c[0x0][0x8a8] ;  /* 0x00022a00ff023b82 */ /* 0x000ee20000000a00 */
[----:B-1----:R-:W-:Y:S04]  /*62e0*/  @P3 IMAD R0, R42, UR36, RZ ;  /* 0x000000242a003c24 */ /* 0x002fe8000f8e02ff */
[----:B---3--:R-:W-:Y:S05]  /*62f0*/  @P3 IMAD.WIDE R2, R0, 0x4, R2 ;  /* 0x0000000400023825 */ /* 0x008fea00078e0202 */
[----:B--2--5:R2:W5:Y:S02]  /*6300*/  @P3 LDG.E R24, desc[UR4][R2.64] ;  /* 0x0000000402183981 */ /* 0x024564000c1e1900 */
[----:B--2---:R-:W3:Y:S02]  /*6310*/  @!P3 LDC R24, c[0x0][0x8a0] ;  /* 0x00022800ff18bb82 */ /* 0x004ee40000000800 */
.L_x_102:
[----:B-----5:R-:W-:Y:S01]  /*6320*/  FSETP.NEU.AND P3, PT, R26, RZ, PT ;  /* 0x000000ff1a00720b */ /* 0x020fe20003f6d000 */
[----:B------:R-:W-:Y:S01]  /*6330*/  ULOP3.LUT UR4, UR54, 0x1, URZ, 0x3c, !UPT ;  /* 0x0000000136047892 */ /* 0x000fe2000f8e3cff */
[----:B------:R-:W-:Y:S01]  /*6340*/  SEL R4, RZ, 0xffffffff, P2 ;  /* 0xffffffffff047807 */ /* 0x000fe20001000000 */
[----:B------:R-:W-:Y:S01]  /*6350*/  IMAD.U32 R62, RZ, RZ, UR47 ;  /* 0x0000002fff3e7e24 */ /* 0x000fe2000f8e00ff */
[----:B------:R-:W-:Y:S01]  /*6360*/  @P1 LOP3.LUT P2, RZ, R46, 0xff, RZ, 0xc0, !PT ;  /* 0x000000ff2eff1812 */ /* 0x000fe2000784c0ff */
[----:B------:R-:W-:Y:S01]  /*6370*/  IMAD.SHL.U32 R64, R44, 0x2, RZ ;  /* 0x000000022c407824 */ /* 0x000fe200078e00ff */
[----:B-1----:R-:W-:Y:S01]  /*6380*/  @P1 SEL R0, RZ, 0xffffffff, P3 ;  /* 0xffffffffff001807 */ /* 0x002fe20001800000 */
[----:B------:R-:W-:Y:S01]  /*6390*/  IMAD.U32 R66, RZ, RZ, UR4 ;  /* 0x00000004ff427e24 */ /* 0x000fe2000f8e00ff */
[----:B------:R-:W-:Y:S01]  /*63a0*/  LEA R53, R22, UR45, 0x3 ;  /* 0x0000002d16357c11 */ /* 0x000fe2000f8e18ff */
[----:B------:R-:W-:Y:S01]  /*63b0*/  IMAD.SHL.U32 R62, R62, 0x1000, RZ ;  /* 0x000010003e3e7824 */ /* 0x000fe200078e00ff */
[----:B------:R-:W-:Y:S01]  /*63c0*/  @P0 SEL R0, R4, R0, !P2 ;  /* 0x0000000004000207 */ /* 0x000fe20005000000 */
[----:B------:R-:W-:Y:S01]  /*63d0*/  BSSY B1, `(.L_x_103) ;  /* 0x0000035000017945 */ /* 0x000fe20003800000 */
[----:B------:R-:W-:Y:S01]  /*63e0*/  PLOP3.LUT P2, PT, PT, PT, UP1, 0x80, 0x8 ;  /* 0x000000000008781c */ /* 0x000fe20003f4f018 */
[----:B------:R-:W-:Y:S01]  /*63f0*/  IMAD.MOV.U32 R65, RZ, RZ, 0x1 ;  /* 0x00000001ff417424 */ /* 0x000fe200078e00ff */
[----:B------:R-:W-:Y:S01]  /*6400*/  @P1 LOP3.LUT R0, R0, 0x1, RZ, 0xc0, !PT ;  /* 0x0000000100001812 */ /* 0x000fe200078ec0ff */
[----:B------:R-:W-:Y:S01]  /*6410*/  IMAD R25, R22, 0x20, R23 ;  /* 0x0000002016197824 */ /* 0x000fe200078e0217 */
[----:B------:R-:W-:Y:S01]  /*6420*/  LOP3.LUT P4, R54, R46, 0xff, RZ, 0xc0, !PT ;  /* 0x000000ff2e367812 */ /* 0x000fe2000788c0ff */
[----:B------:R-:W-:Y:S01]  /*6430*/  IMAD.U32 R63, RZ, RZ, UR47 ;  /* 0x0000002fff3f7e24 */ /* 0x000fe2000f8e00ff */
[----:B------:R-:W-:Y:S01]  /*6440*/  ISETP.NE.U32.OR P6, PT, R0, 0x1, !P1 ;  /* 0x000000010000780c */ /* 0x000fe20004fc5470 */
[----:B------:R-:W-:Y:S01]  /*6450*/  IMAD.U32 R0, RZ, RZ, UR47 ;  /* 0x0000002fff007e24 */ /* 0x000fe2000f8e00ff */
[----:B------:R-:W-:Y:S02]  /*6460*/  SEL R3, RZ, 0xffffffff, P3 ;  /* 0xffffffffff037807 */ /* 0x000fe40001800000 */
[----:B------:R-:W-:Y:S02]  /*6470*/  CS2R R38, SRZ ;  /* 0x0000000000267805 */ /* 0x000fe4000001ff00 */
[----:B------:R-:W-:Y:S02]  /*6480*/  P2R R60, PR, RZ, 0x40 ;  /* 0x00000040ff3c7803 */ /* 0x000fe40000000000 */
[----:B------:R-:W-:Y:S02]  /*6490*/  CS2R R36, SRZ ;  /* 0x0000000000247805 */ /* 0x000fe4000001ff00 */
[----:B------:R-:W-:Y:S02]  /*64a0*/  LEA R0, R0, UR45, 0x3 ;  /* 0x0000002d00007c11 */ /* 0x000fe4000f8e18ff */
[----:B------:R-:W-:Y:S02]  /*64b0*/  CS2R R30, SRZ ;  /* 0x00000000001e7805 */ /* 0x000fe4000001ff00 */
[----:B------:R-:W-:Y:S02]  /*64c0*/  @P2 SEL R3, R4, R3, !P4 ;  /* 0x0000000304032207 */ /* 0x000fe40006000000 */
[----:B------:R-:W-:Y:S02]  /*64d0*/  CS2R R28, SRZ ;  /* 0x00000000001c7805 */ /* 0x000fe4000001ff00 */
[----:B------:R-:W-:Y:S02]  /*64e0*/  IADD3 R27, PT, PT, R62, UR45, R64 ;  /* 0x0000002d3e1b7c10 */ /* 0x000fe4000fffe040 */
[----:B------:R-:W-:Y:S02]  /*64f0*/  LOP3.LUT R3, R3, 0x1, RZ, 0xc0, !PT ;  /* 0x0000000103037812 */ /* 0x000fe400078ec0ff */
[----:B------:R-:W-:Y:S02]  /*6500*/  @P6 SHF.L.U32 R2, R66, 0x1f, RZ ;  /* 0x0000001f42026819 */ /* 0x000fe400000006ff */
[----:B------:R-:W-:Y:S02]  /*6510*/  ISETP.NE.U32.AND P5, PT, R3, 0x1, PT ;  /* 0x000000010300780c */ /* 0x000fe40003fa5070 */
[----:B------:R1:W2:Y:S02]  /*6520*/  @P6 SYNCS.PHASECHK.TRANS64.TRYWAIT P1, [R0+URZ+0x30], R2 ;  /* 0x00003002000065a7 */ /* 0x0002a400080211ff */
[----:B------:R-:W-:Y:S02]  /*6530*/  P2R R67, PR, RZ, 0x20 ;  /* 0x00000020ff437803 */ /* 0x000fe40000000000 */
[----:B-1----:R-:W-:Y:S04]  /*6540*/  SHF.L.U32 R2, R57, 0x1f, RZ ;  /* 0x0000001f39027819 */ /* 0x002fe800000006ff */
[----:B------:R1:W4:Y:S01]  /*6550*/  SYNCS.PHASECHK.TRANS64.TRYWAIT P0, [R53+URZ+0x90], R2 ;  /* 0x00009002350075a7 */ /* 0x00032200080011ff */
[----:B--2---:R-:W-:Y:S01]  /*6560*/  @P6 SEL R65, RZ, 0x1, !P1 ;  /* 0x00000001ff416807 */ /* 0x004fe20004800000 */
[----:B-1----:R-:W-:Y:S06]  /*6570*/  @!P6 BRA `(.L_x_104) ;  /* 0x000000000068e947 */ /* 0x002fec0003800000 */
[----:B------:R-:W-:Y:S01]  /*6580*/  LOP3.LUT P6, RZ, R45, 0x40, RZ, 0xc0, !PT ;  /* 0x000000402dff7812 */ /* 0x000fe200078cc0ff */
[----:B------:R-:W-:Y:S01]  /*6590*/  VIADD R3, R27, 0x200 ;  /* 0x000002001b037836 */ /* 0x000fe20000000000 */
[----:B------:R-:W-:Y:S01]  /*65a0*/  ISETP.NE.AND P2, PT, R65, RZ, PT ;  /* 0x000000ff4100720c */ /* 0x000fe20003f45270 */
[----:B------:R-:W-:Y:S01]  /*65b0*/  BSSY B0, `(.L_x_105) ;  /* 0x000000d000007945 */ /* 0x000fe20003800000 */
[----:B------:R-:W-:Y:S01]  /*65c0*/  PLOP3.LUT P1, PT, PT, PT, PT, 0x8, 0x80 ;  /* 0x000000000080781c */ /* 0x000fe20003f2e170 */
[----:B------:R-:W-:Y:S01]  /*65d0*/  @P5 VIADD R4, R27, 0x210 ;  /* 0x000002101b045836 */ /* 0x000fe20000000000 */
[----:B------:R-:W-:Y:S02]  /*65e0*/  @P5 PLOP3.LUT P1, PT, P6, PT, PT, 0x80, 0x8 ;  /* 0x000000000008581c */ /* 0x000fe4000372f070 */
[----:B------:R-:W-:Y:S02]  /*65f0*/  CS2R R38, SRZ ;  /* 0x0000000000267805 */ /* 0x000fe4000001ff00 */
[----:B------:R-:W-:Y:S02]  /*6600*/  CS2R R36, SRZ ;  /* 0x0000000000247805 */ /* 0x000fe4000001ff00 */
[----:B------:R-:W-:Y:S02]  /*6610*/  CS2R R30, SRZ ;  /* 0x00000000001e7805 */ /* 0x000fe4000001ff00 */
[----:B------:R-:W-:Y:S05]  /*6620*/  CS2R R28, SRZ ;  /* 0x00000000001c7805 */ /* 0x000fea000001ff00 */
[----:B------:R-:W-:Y:S01]  /*6630*/  @P1 VIADD R4, R3, 0xfffffff0 ;  /* 0xfffffff003041836 */ /* 0x000fe20000000000 */
[----:B------:R-:W-:Y:S06]  /*6640*/  @P2 BRA `(.L_x_106) ;  /* 0x00000000000c2947 */ /* 0x000fec0003800000 */
[----:B------:R-:W-:Y:S04]  /*6650*/  SHF.L.U32 R3, R66, 0x1f, RZ ;  /* 0x0000001f42037819 */ /* 0x000fe800000006ff */
[----:B------:R-:W1:Y:S02]  /*6660*/  SYNCS.PHASECHK.TRANS64.TRYWAIT P1, [R0+URZ+0x30], R3 ;  /* 0x00003003000075a7 */ /* 0x000e6400080211ff */
[----:B-1----:R-:W-:Y:S05]  /*6670*/  @!P1 BRA `(.L_x_107) ;  /* 0x0000001c00f09947 */ /* 0x002fea0003800000 */
.L_x_106:
[----:B------:R-:W-:Y:S05]  /*6680*/  BSYNC B0 ;  /* 0x0000000000007941 */ /* 0x000fea0003800000 */
.L_x_105:
[----:B------:R-:W-:Y:S01]  /*6690*/  UIADD3 UR4, UPT, UPT, UR47, 0x1, URZ ;  /* 0x000000012f047890 */ /* 0x000fe2000fffe0ff */
[----:B------:R-:W-:Y:S03]  /*66a0*/  ISETP.NE.AND P1, PT, R67, RZ, PT ;  /* 0x000000ff4300720c */ /* 0x000fe60003f25270 */
[----:B------:R-:W-:Y:S04]  /*66b0*/  UISETP.NE.AND UP0, UPT, UR4, 0x3, UPT ;  /* 0x000000030400788c */ /* 0x000fe8000bf05270 */
[----:B------:R-:W-:Y:S02]  /*66c0*/  USEL UR5, URZ, 0x1, UP0 ;  /* 0x00000001ff057887 */ /* 0x000fe40008000000 */
[----:B------:R-:W-:Y:S04]  /*66d0*/  USEL UR4, UR4, URZ, UP0 ;  /* 0x000000ff04047287 */ /* 0x000fe80008000000 */
[----:B------:R2:W1:Y:S01]  /*66e0*/  @P1 LDS.128 R36, [R4] ;  /* 0x0000000004241984 */ /* 0x0004620000000c00 */
[----:B------:R-:W-:Y:S01]  /*66f0*/  LOP3.LUT R66, R66, UR5, RZ, 0x3c, !PT ;  /* 0x0000000542427c12 */ /* 0x000fe2000f8e3cff */
[----:B------:R-:W-:Y:S02]  /*6700*/  IMAD.U32 R63, RZ, RZ, UR4 ;  /* 0x00000004ff3f7e24 */ /* 0x000fe4000f8e00ff */
[----:B------:R2:W1:Y:S04]  /*6710*/  @P1 LDS.128 R28, [R27+0x200] ;  /* 0x000200001b1c1984 */ /* 0x0004680000000c00 */
.L_x_104:
[----:B------:R-:W-:Y:S05]  /*6720*/  BSYNC B1 ;  /* 0x0000000000017941 */ /* 0x000fea0003800000 */
.L_x_103:
[----:B-1----:R-:W-:Y:S04]  /*6730*/  SHF.R.U32.HI R0, RZ, 0x15, R25 ;  /* 0x00000015ff007819 */ /* 0x002fe80000011619 */
[----:B------:R-:W-:Y:S01]  /*6740*/  LOP3.LUT P1, RZ, R0, 0x3, R47, 0x48, !PT ;  /* 0x0000000300ff7812 */ /* 0x000fe2000782482f */
[----:B------:R-:W-:Y:S01]  /*6750*/  @!UPT UIADD3 URZ, UPT, UPT, URZ, URZ, URZ ;  /* 0x000000fffffff290 */ /* 0x000fe2000fffe0ff */
[----:B----4-:R-:W-:Y:S11]  /*6760*/  @P0 BRA `(.L_x_108) ;  /* 0x0000000000080947 */ /* 0x010ff60003800000 */
[----:B------:R-:W1:Y:S02]  /*6770*/  SYNCS.PHASECHK.TRANS64.TRYWAIT P0, [R53+URZ+0x90], R2 ;  /* 0x00009002350075a7 */ /* 0x000e6400080011ff */
[----:B-1----:R-:W-:Y:S05]  /*6780*/  @!P0 BRA `(.L_x_109) ;  /* 0x0000001c00c08947 */ /* 0x002fea0003800000 */
.L_x_108:
[----:B------:R-:W-:Y:S05]  /*6790*/  @!P1 BRA `(.L_x_110) ;  /* 0x0000000000409947 */ /* 0x000fea0003800000 */
[----:B------:R-:W4:Y:S01]  /*67a0*/  LDCU.64 UR8, c[0x4][0x70] ;  /* 0x01000e00ff0877ac */ /* 0x000f220008000a00 */
[----:B------:R-:W-:Y:S01]  /*67b0*/  MOV R3, 0x0 ;  /* 0x0000000000037802 */ /* 0x000fe20000000f00 */
[----:B------:R-:W-:Y:S02]  /*67c0*/  HFMA2 R12, -RZ, RZ, 0, 5.9604644775390625e-08 ;  /* 0x00000001ff0c7431 */ /* 0x000fe400000001ff */
[----:B------:R-:W-:Y:S02]  /*67d0*/  IMAD.MOV.U32 R8, RZ, RZ, 0x192 ;  /* 0x00000192ff087424 */ /* 0x000fe400078e00ff */
[----:B------:R-:W-:Y:S01]  /*67e0*/  IMAD.MOV.U32 R13, RZ, RZ, RZ ;  /* 0x000000ffff0d7224 */ /* 0x000fe200078e00ff */
[----:B------:R-:W5:Y:S01]  /*67f0*/  LDCU.64 UR6, c[0x4][0x78] ;  /* 0x01000f00ff0677ac */ /* 0x000f620008000a00 */
[----:B-1----:R-:W1:Y:S01]  /*6800*/  LDC.64 R2, c[0x4][R3] ;  /* 0x0100000003027b82 */ /* 0x002e620000000a00 */
[----:B------:R-:W3:Y:S01]  /*6810*/  LDCU.64 UR4, c[0x4][0x10] ;  /* 0x01000200ff0477ac */ /* 0x000ee20008000a00 */
[----:B----4-:R-:W-:Y:S01]  /*6820*/  MOV R5, UR9 ;  /* 0x0000000900057c02 */ /* 0x010fe20008000f00 */
[----:B--2---:R-:W-:Y:S01]  /*6830*/  IMAD.U32 R4, RZ, RZ, UR8 ;  /* 0x00000008ff047e24 */ /* 0x004fe2000f8e00ff */
[----:B-----5:R-:W-:Y:S01]  /*6840*/  MOV R7, UR7 ;  /* 0x0000000700077c02 */ /* 0x020fe20008000f00 */
[----:B------:R-:W-:Y:S01]  /*6850*/  IMAD.U32 R6, RZ, RZ, UR6 ;  /* 0x00000006ff067e24 */ /* 0x000fe2000f8e00ff */
[----:B---3--:R-:W-:Y:S01]  /*6860*/  MOV R11, UR5 ;  /* 0x00000005000b7c02 */ /* 0x008fe20008000f00 */
[----:B------:R-:W-:Y:S02]  /*6870*/  IMAD.U32 R10, RZ, RZ, UR4 ;  /* 0x00000004ff0a7e24 */ /* 0x000fe4000f8e00ff */
[----:B------:R-:W-:Y:S07]  /*6880*/  LEPC R20, `(.L_x_110) ;  /* 0x000000001014794e */ /* 0x000fee0000000000 */
[----:B-1----:R-:W-:Y:S05]  /*6890*/  CALL.ABS.NOINC R2 ;  /* 0x0000000002007343 */ /* 0x002fea0003c00000 */
.L_x_110:
[----:B------:R-:W-:Y:S01]  /*68a0*/  SHF.L.U32 R3, R28, 0x10, RZ ;  /* 0x000000101c037819 */ /* 0x000fe200000006ff */
[----:B------:R-:W-:Y:S05]  /*68b0*/  WARPSYNC.ALL ;  /* 0x0000000000007948 */ /* 0x000fea0003800000 */
[----:B------:R-:W-:Y:S01]  /*68c0*/  R2UR UR4, R25 ;  /* 0x00000000190472ca */ /* 0x000fe200000e0000 */
[----:B------:R-:W-:Y:S01]  /*68d0*/  BSSY.RECONVERGENT B0, `(.L_x_111) ;  /* 0x0000056000007945 */ /* 0x000fe20003800200 */
[C---:B------:R-:W-:Y:S02]  /*68e0*/  SHF.L.U32 R20, R29.reuse, 0x10, RZ ;  /* 0x000000101d147819 */ /* 0x040fe400000006ff */
[----:B------:R-:W-:Y:S02]  /*68f0*/  LOP3.LUT R21, R29, 0xffff0000, RZ, 0xc0, !PT ;  /* 0xffff00001d157812 */ /* 0x000fe400078ec0ff */
[----:B------:R-:W-:Y:S02]  /*6900*/  MOV R61, 0x10 ;  /* 0x00000010003d7802 */ /* 0x000fe40000000f00 */
[----:B------:R-:W-:Y:S02]  /*6910*/  LOP3.LUT P6, RZ, R45, 0x40, RZ, 0xc0, !PT ;  /* 0x000000402dff7812 */ /* 0x000fe400078cc0ff */
[----:B------:R-:W-:Y:S02]  /*6920*/  ISETP.NE.AND P0, PT, R58, RZ, PT ;  /* 0x000000ff3a00720c */ /* 0x000fe40003f05270 */
[----:B------:R-:W-:Y:S01]  /*6930*/  SEL R61, R61, 0xfffffff0, !P6 ;  /* 0xfffffff03d3d7807 */ /* 0x000fe20007000000 */
[----:B--2---:R-:W3:Y:S02]  /*6940*/  LDTM.x16 R4, tmem[UR4] ;  /* 0x00000004000479ee */ /* 0x004ee40008240000 */
[----:B---3--:R-:W-:Y:S01]  /*6950*/  FMUL R0, R24, R4 ;  /* 0x0000000418007220 */ /* 0x008fe20000400000 */
[----:B------:R-:W-:Y:S01]  /*6960*/  LOP3.LUT R4, R28, 0xffff0000, RZ, 0xc0, !PT ;  /* 0xffff00001c047812 */ /* 0x000fe200078ec0ff */
[C---:B-1----:R-:W-:Y:S01]  /*6970*/  FMUL R2, R24.reuse, R5 ;  /* 0x0000000518027220 */ /* 0x042fe20000400000 */
[----:B------:R-:W-:Y:S01]  /*6980*/  FMUL R7, R24, R7 ;  /* 0x0000000718077220 */ /* 0x000fe20000400000 */
[----:B------:R-:W-:Y:S01]  /*6990*/  FFMA R0, R26, R3, R0 ;  /* 0x000000031a007223 */ /* 0x000fe20000000000 */
[----:B------:R-:W-:Y:S01]  /*69a0*/  FMUL R3, R24, R6 ;  /* 0x0000000618037220 */ /* 0x000fe20000400000 */
[----:B------:R-:W-:Y:S01]  /*69b0*/  FFMA R2, R26, R4, R2 ;  /* 0x000000041a027223 */ /* 0x000fe20000000002 */
[C---:B------:R-:W-:Y:S01]  /*69c0*/  FMUL R4, R24.reuse, R8 ;  /* 0x0000000818047220 */ /* 0x040fe20000400000 */
[C---:B------:R-:W-:Y:S01]  /*69d0*/  FMUL R8, R24.reuse, R12 ;  /* 0x0000000c18087220 */ /* 0x040fe20000400000 */
[----:B------:R-:W-:Y:S01]  /*69e0*/  FMUL R12, R24, R16 ;  /* 0x00000010180c7220 */ /* 0x000fe20000400000 */
[----:B------:R-:W-:Y:S01]  /*69f0*/  SHF.L.U32 R16, R30, 0x10, RZ ;  /* 0x000000101e107819 */ /* 0x000fe200000006ff */
[----:B------:R-:W-:Y:S01]  /*6a00*/  FFMA R3, R26, R20, R3 ;  /* 0x000000141a037223 */ /* 0x000fe20000000003 */
[----:B------:R-:W-:Y:S01]  /*6a10*/  F2FP.BF16.F32.PACK_AB R32, R2, R0 ;  /* 0x000000000220723e */ /* 0x000fe200000010ff */
[----:B------:R-:W-:Y:S01]  /*6a20*/  FFMA R7, R26, R21, R7 ;  /* 0x000000151a077223 */ /* 0x000fe20000000007 */
[----:B------:R-:W-:Y:S01]  /*6a30*/  LOP3.LUT R0, R30, 0xffff0000, RZ, 0xc0, !PT ;  /* 0xffff00001e007812 */ /* 0x000fe200078ec0ff */
[----:B------:R-:W-:Y:S01]  /*6a40*/  FMUL R5, R24, R9 ;  /* 0x0000000918057220 */ /* 0x000fe20000400000 */
[C---:B------:R-:W-:Y:S01]  /*6a50*/  SHF.L.U32 R2, R31.reuse, 0x10, RZ ;  /* 0x000000101f027819 */ /* 0x040fe200000006ff */
[----:B------:R-:W-:Y:S01]  /*6a60*/  FFMA R4, R26, R16, R4 ;  /* 0x000000101a047223 */ /* 0x000fe20000000004 */
[----:B------:R-:W-:Y:S01]  /*6a70*/  LOP3.LUT R16, R31, 0xffff0000, RZ, 0xc0, !PT ;  /* 0xffff00001f107812 */ /* 0x000fe200078ec0ff */
[----:B------:R-:W-:Y:S01]  /*6a80*/  FMUL R6, R24, R10 ;  /* 0x0000000a18067220 */ /* 0x000fe20000400000 */
[----:B------:R-:W-:Y:S01]  /*6a90*/  F2FP.BF16.F32.PACK_AB R33, R7, R3 ;  /* 0x000000030721723e */ /* 0x000fe200000010ff */
[----:B------:R-:W-:Y:S01]  /*6aa0*/  FFMA R5, R26, R0, R5 ;  /* 0x000000001a057223 */ /* 0x000fe20000000005 */
[----:B------:R-:W-:Y:S01]  /*6ab0*/  SHF.L.U32 R0, R36, 0x10, RZ ;  /* 0x0000001024007819 */ /* 0x000fe200000006ff */
[----:B------:R-:W-:Y:S01]  /*6ac0*/  FMUL R11, R24, R11 ;  /* 0x0000000b180b7220 */ /* 0x000fe20000400000 */
[----:B------:R-:W-:Y:S01]  /*6ad0*/  FFMA R6, R26, R2, R6 ;  /* 0x000000021a067223 */ /* 0x000fe20000000006 */
[----:B------:R-:W-:Y:S01]  /*6ae0*/  LOP3.LUT R2, R36, 0xffff0000, RZ, 0xc0, !PT ;  /* 0xffff000024027812 */ /* 0x000fe200078ec0ff */
[----:B------:R-:W-:Y:S01]  /*6af0*/  FMUL R9, R24, R13 ;  /* 0x0000000d18097220 */ /* 0x000fe20000400000 */
[C---:B------:R-:W-:Y:S01]  /*6b00*/  FFMA R11, R26.reuse, R16, R11 ;  /* 0x000000101a0b7223 */ /* 0x040fe2000000000b */
[C---:B------:R-:W-:Y:S01]  /*6b10*/  SHF.L.U32 R3, R37.reuse, 0x10, RZ ;  /* 0x0000001025037819 */ /* 0x040fe200000006ff */
[----:B------:R-:W-:Y:S01]  /*6b20*/  FFMA R8, R26, R0, R8 ;  /* 0x000000001a087223 */ /* 0x000fe20000000008 */
[C---:B------:R-:W-:Y:S01]  /*6b30*/  FMUL R10, R24.reuse, R14 ;  /* 0x0000000e180a7220 */ /* 0x040fe20000400000 */
[----:B------:R-:W-:Y:S01]  /*6b40*/  LOP3.LUT R0, R37, 0xffff0000, RZ, 0xc0, !PT ;  /* 0xffff000025007812 */ /* 0x000fe200078ec0ff */
[----:B------:R-:W-:Y:S01]  /*6b50*/  FMUL R15, R24, R15 ;  /* 0x0000000f180f7220 */ /* 0x000fe20000400000 */
[C---:B------:R-:W-:Y:S01]  /*6b60*/  FFMA R9, R26.reuse, R2, R9 ;  /* 0x000000021a097223 */ /* 0x040fe20000000009 */
[----:B------:R-:W-:Y:S01]  /*6b70*/  FFMA R10, R26, R3, R10 ;  /* 0x000000031a0a7223 */ /* 0x000fe2000000000a */
[----:B------:R-:W-:Y:S01]  /*6b80*/  SHF.L.U32 R2, R38, 0x10, RZ ;  /* 0x0000001026027819 */ /* 0x000fe200000006ff */
[----:B------:R-:W-:Y:S01]  /*6b90*/  FFMA R15, R26, R0, R15 ;  /* 0x000000001a0f7223 */ /* 0x000fe2000000000f */
[----:B------:R-:W-:Y:S01]  /*6ba0*/  F2FP.BF16.F32.PACK_AB R34, R5, R4 ;  /* 0x000000040522723e */ /* 0x000fe200000010ff */
[----:B------:R-:W-:Y:S01]  /*6bb0*/  FMUL R13, R24, R17 ;  /* 0x00000011180d7220 */ /* 0x000fe20000400000 */
[----:B------:R-:W-:Y:S01]  /*6bc0*/  LOP3.LUT R3, R38, 0xffff0000, RZ, 0xc0, !PT ;  /* 0xffff000026037812 */ /* 0x000fe200078ec0ff */
[C---:B------:R-:W-:Y:S01]  /*6bd0*/  FMUL R14, R24.reuse, R18 ;  /* 0x00000012180e7220 */ /* 0x040fe20000400000 */
[C---:B------:R-:W-:Y:S01]  /*6be0*/  SHF.L.U32 R4, R39.reuse, 0x10, RZ ;  /* 0x0000001027047819 */ /* 0x040fe200000006ff */
[----:B------:R-:W-:Y:S01]  /*6bf0*/  FMUL R19, R24, R19 ;  /* 0x0000001318137220 */ /* 0x000fe20000400000 */
[----:B------:R-:W-:Y:S01]  /*6c00*/  LOP3.LUT R0, R39, 0xffff0000, RZ, 0xc0, !PT ;  /* 0xffff000027007812 */ /* 0x000fe200078ec0ff */
[C---:B------:R-:W-:Y:S01]  /*6c10*/  FFMA R12, R26.reuse, R2, R12 ;  /* 0x000000021a0c7223 */ /* 0x040fe2000000000c */
[----:B------:R-:W-:Y:S01]  /*6c20*/  F2FP.BF16.F32.PACK_AB R35, R11, R6 ;  /* 0x000000060b23723e */ /* 0x000fe200000010ff */
[C---:B------:R-:W-:Y:S01]  /*6c30*/  FFMA R13, R26.reuse, R3, R13 ;  /* 0x000000031a0d7223 */ /* 0x040fe2000000000d */
[C---:B------:R-:W-:Y:S01]  /*6c40*/  FFMA R14, R26.reuse, R4, R14 ;  /* 0x000000041a0e7223 */ /* 0x040fe2000000000e */
[----:B------:R-:W-:Y:S01]  /*6c50*/  FFMA R19, R26, R0, R19 ;  /* 0x000000001a137223 */ /* 0x000fe20000000013 */
[----:B------:R-:W-:Y:S01]  /*6c60*/  F2FP.BF16.F32.PACK_AB R8, R9, R8 ;  /* 0x000000080908723e */ /* 0x000fe200000010ff */
[----:B------:R1:W-:Y:S01]  /*6c70*/  STS.128 [R27+0x200], R32 ;  /* 0x000200201b007388 */ /* 0x0003e20000000c00 */
[----:B------:R-:W-:Y:S02]  /*6c80*/  F2FP.BF16.F32.PACK_AB R9, R15, R10 ;  /* 0x0000000a0f09723e */ /* 0x000fe400000010ff */
[----:B------:R-:W-:Y:S02]  /*6c90*/  F2FP.BF16.F32.PACK_AB R10, R13, R12 ;  /* 0x0000000c0d0a723e */ /* 0x000fe400000010ff */
[----:B------:R-:W-:Y:S02]  /*6ca0*/  F2FP.BF16.F32.PACK_AB R11, R19, R14 ;  /* 0x0000000e130b723e */ /* 0x000fe400000010ff */
[----:B------:R-:W-:Y:S05]  /*6cb0*/  IADD3 R0, PT, PT, R27, R61, RZ ;  /* 0x0000003d1b007210 */ /* 0x000fea0007ffe0ff */
[----:B------:R1:W-:Y:S01]  /*6cc0*/  STS.128 [R0+0x200], R8 ;  /* 0x0002000800007388 */ /* 0x0003e20000000c00 */
[----:B------:R-:W-:Y:S01]  /*6cd0*/  @!PT LDS RZ, [RZ] ;  /* 0x00000000fffff984 */ /* 0x000fe20000000800 */
[----:B------:R-:W-:Y:S01]  /*6ce0*/  @!PT LDS RZ, [RZ] ;  /* 0x00000000fffff984 */ /* 0x000fe20000000800 */
[----:B------:R-:W-:Y:S01]  /*6cf0*/  @!PT LDS RZ, [RZ] ;  /* 0x00000000fffff984 */ /* 0x000fe20000000800 */
[----:B------:R-:W-:Y:S01]  /*6d00*/  @!PT LDS RZ, [RZ] ;  /* 0x00000000fffff984 */ /* 0x000fe20000000800 */
[----:B------:R2:W-:Y:S07]  /*6d10*/  MEMBAR.ALL.CTA ;  /* 0x0000000000007992 */ /* 0x0005ee0000008000 */
[----:B--2---:R-:W2:Y:S02]  /*6d20*/  FENCE.VIEW.ASYNC.S ;  /* 0x00000000000073c6 */ /* 0x004ea40000000000 */
[----:B--2---:R-:W-:Y:S06]  /*6d30*/  BAR.SYNC.DEFER_BLOCKING 0x1, 0x80 ;  /* 0x0042000000007b1d */ /* 0x004fec0000010000 */
[----:B------:R-:W-:Y:S05]  /*6d40*/  @P0 BRA `(.L_x_112) ;  /* 0x0000000000380947 */ /* 0x000fea0003800000 */
[----:B------:R-:W2:Y:S01]  /*6d50*/  LDCU.64 UR6, c[0x0][0x348] ;  /* 0x00006900ff0677ac */ /* 0x000ea20008000a00 */
[----:B------:R-:W-:Y:S01]  /*6d60*/  R2UR UR5, R62 ;  /* 0x000000003e0572ca */ /* 0x000fe200000e0000 */
[----:B------:R-:W-:Y:S01]  /*6d70*/  UMOV UR51, UR36 ;  /* 0x0000002400337c82 */ /* 0x000fe20008000000 */
[----:B------:R-:W-:Y:S01]  /*6d80*/  UIADD3 UR9, UPT, UPT, UR49, 0x20, URZ ;  /* 0x0000002031097890 */ /* 0x000fe2000fffe0ff */
[----:B------:R-:W-:Y:S01]  /*6d90*/  UMOV UR10, UR50 ;  /* 0x00000032000a7c82 */ /* 0x000fe20008000000 */
[----:B------:R-:W-:Y:S09]  /*6da0*/  UMOV UR11, UR36 ;  /* 0x00000024000b7c82 */ /* 0x000ff20008000000 */
[----:B------:R-:W-:Y:S02]  /*6db0*/  UIADD3 UR5, UPT, UPT, UR45, UR5, URZ ;  /* 0x000000052d057290 */ /* 0x000fe4000fffe0ff */
[----:B--2---:R-:W-:Y:S02]  /*6dc0*/  UIADD3 UR4, UP0, UPT, UR6, 0x680, URZ ;  /* 0x0000068006047890 */ /* 0x004fe4000ff1e0ff */
[----:B------:R-:W-:Y:S02]  /*6dd0*/  UIADD3 UR48, UPT, UPT, UR5, 0x200, URZ ;  /* 0x0000020005307890 */ /* 0x000fe4000fffe0ff */
[----:B------:R-:W-:Y:S02]  /*6de0*/  UIADD3 UR8, UPT, UPT, UR5, 0xa00, URZ ;  /* 0x00000a0005087890 */ /* 0x000fe4000fffe0ff */
[----:B------:R-:W-:Y:S09]  /*6df0*/  UIADD3.X UR5, UPT, UPT, URZ, UR7, URZ, UP0, !UPT ;  /* 0x00000007ff057290 */ /* 0x000ff200087fe4ff */
[----:B------:R2:W-:Y:S01]  /*6e00*/  UTMASTG.3D [UR48], [UR4] ;  /* 0x00000030040073b5 */ /* 0x0005e20008010000 */
[----:B------:R2:W-:Y:S02]  /*6e10*/  UTMASTG.3D [UR8], [UR4] ;  /* 0x00000008040073b5 */ /* 0x0005e40008010000 */
[----:B--2---:R0:W-:Y:S02]  /*6e20*/  UTMACMDFLUSH ;  /* 0x00000000000079b7 */ /* 0x0041e40000000000 */
.L_x_112:
[----:B------:R-:W-:Y:S05]  /*6e30*/  BSYNC.RECONVERGENT B0 ;  /* 0x0000000000007941 */ /* 0x000fea0003800200 */
.L_x_111:
[----:B------:R-:W-:Y:S01]  /*6e40*/  UIADD3 UR46, UPT, UPT, UR47, 0x1, URZ ;  /* 0x000000012f2e7890 */ /* 0x000fe2000fffe0ff */
[----:B------:R-:W-:Y:S03]  /*6e50*/  BSSY.RECONVERGENT B0, `(.L_x_113) ;  /* 0x0000005000007945 */ /* 0x000fe60003800200 */
[----:B------:R-:W-:Y:S04]  /*6e60*/  UISETP.NE.AND UP0, UPT, UR46, 0x3, UPT ;  /* 0x000000032e00788c */ /* 0x000fe8000bf05270 */
[----:B------:R-:W-:Y:S01]  /*6e70*/  USEL UR44, UR46, URZ, UP0 ;  /* 0x000000ff2e2c7287 */ /* 0x000fe20008000000 */
[----:B------:R-:W-:Y:S11]  /*6e80*/  @P0 BRA `(.L_x_114) ;  /* 0x0000000000040947 */ /* 0x000ff60003800000 */
[----:B------:R-:W-:Y:S04]  /*6e90*/  DEPBAR.LE SB0, 0x1 ;  /* 0x000080400000791a */ /* 0x000fe80000000000 */
.L_x_114:
[----:B------:R-:W-:Y:S05]  /*6ea0*/  BSYNC.RECONVERGENT B0 ;  /* 0x0000000000007941 */ /* 0x000fea0003800200 */
.L_x_113:
[----:B------:R-:W-:Y:S01]  /*6eb0*/  BAR.SYNC.DEFER_BLOCKING 0x1, 0x80 ;  /* 0x0042000000007b1d */ /* 0x000fe20000010000 */
[----:B------:R-:W-:Y:S01]  /*6ec0*/  ISETP.NE.AND P1, PT, R60, RZ, PT ;  /* 0x000000ff3c00720c */ /* 0x000fe20003f25270 */
[----:B------:R-:W-:Y:S01]  /*6ed0*/  UISETP.NE.AND UP0, UPT, UR53, URZ, UPT ;  /* 0x000000ff3500728c */ /* 0x000fe2000bf05270 */
[----:B------:R-:W-:Y:S11]  /*6ee0*/  LEA R3, R63, UR45, 0x3 ;  /* 0x0000002d3f037c11 */ /* 0x000ff6000f8e18ff */
[----:B------:R-:W-:Y:S01]  /*6ef0*/  @P1 SHF.L.U32 R4, R66, 0x1f, RZ ;  /* 0x0000001f42041819 */ /* 0x000fe200000006ff */
[----:B------:R-:W-:Y:S06]  /*6f00*/  BRA.U !UP0, `(.L_x_115) ;  /* 0x0000000108247547 */ /* 0x000fec000b800000 */
[----:B-1----:R-:W1:Y:S01]  /*6f10*/  S2R R0, SR_CgaCtaId ;  /* 0x0000000000007919 */ /* 0x002e620000008800 */
[----:B------:R-:W-:Y:S01]  /*6f20*/  IMAD.U32 R2, RZ, RZ, UR52 ;  /* 0x00000034ff027e24 */ /* 0x000fe2000f8e00ff */
[----:B------:R-:W-:Y:S04]  /*6f30*/  UIADD3 UR4, UPT, UPT, UR52, 0x1, URZ ;  /* 0x0000000134047890 */ /* 0x000fe8000fffe0ff */
[----:B------:R-:W-:Y:S01]  /*6f40*/  @P1 LEA R2, R2, UR45, 0x3 ;  /* 0x0000002d02021c11 */ /* 0x000fe2000f8e18ff */
[----:B------:R-:W-:Y:S04]  /*6f50*/  UISETP.NE.AND UP0, UPT, UR4, 0x3, UPT ;  /* 0x000000030400788c */ /* 0x000fe8000bf05270 */
[----:B------:R-:W-:Y:S01]  /*6f60*/  @P1 VIADD R2, R2, 0x48 ;  /* 0x0000004802021836 */ /* 0x000fe20000000000 */
[----:B------:R-:W-:Y:S04]  /*6f70*/  USEL UR52, UR4, URZ, UP0 ;  /* 0x000000ff04347287 */ /* 0x000fe80008000000 */
[----:B-1----:R-:W-:Y:S04]  /*6f80*/  @P1 PRMT R0, R0, 0x654, R2 ;  /* 0x0000065400001816 */ /* 0x002fe80000000002 */
[----:B------:R2:W-:Y:S04]  /*6f90*/  @P1 SYNCS.ARRIVE.TRANS64.RED.A1T0 RZ, [R0+URZ], RZ ;  /* 0x000000ff00ff19a7 */ /* 0x0005e800081004ff */
.L_x_115:
[----:B------:R-:W3:Y:S01]  /*6fa0*/  @P1 SYNCS.PHASECHK.TRANS64.TRYWAIT P0, [R3+URZ+0x30], R4 ;  /* 0x00003004030015a7 */ /* 0x000ee200080011ff */
[----:B------:R-:W-:Y:S01]  /*6fb0*/  BSSY B1, `(.L_x_116) ;  /* 0x0000012000017945 */ /* 0x000fe20003800000 */
[----:B---3--:R-:W-:Y:S03]  /*6fc0*/  @P1 SEL R65, RZ, 0x1, !P0 ;  /* 0x00000001ff411807 */ /* 0x008fe60004000000 */
[----:B------:R-:W-:Y:S05]  /*6fd0*/  @!P1 BRA `(.L_x_117) ;  /* 0x00000000003c9947 */ /* 0x000fea0003800000 */
[----:B------:R-:W-:Y:S01]  /*6fe0*/  ISETP.NE.AND P1, PT, R67, RZ, PT ;  /* 0x000000ff4300720c */ /* 0x000fe20003f25270 */
[----:B------:R-:W-:Y:S01]  /*6ff0*/  BSSY B0, `(.L_x_118) ;  /* 0x0000009000007945 */ /* 0x000fe20003800000 */
[----:B------:R-:W-:Y:S11]  /*7000*/  ISETP.NE.AND P0, PT, R65, RZ, PT ;  /* 0x000000ff4100720c */ /* 0x000ff60003f05270 */
[----:B------:R-:W-:Y:S05]  /*7010*/  @P1 IMAD R63, R63, 0x1000, R64 ;  /* 0x000010003f3f1824 */ /* 0x000fea00078e0240 */
[----:B-12---:R-:W-:Y:S05]  /*7020*/  @P1 IADD3 R0, PT, PT, R63, UR45, RZ ;  /* 0x0000002d3f001c10 */ /* 0x006fea000fffe0ff */
[----:B------:R-:W-:Y:S01]  /*7030*/  @P1 IMAD.IADD R0, R61, 0x1, R0 ;  /* 0x000000013d001824 */ /* 0x000fe200078e0200 */
[----:B------:R-:W-:Y:S06]  /*7040*/  @P0 BRA `(.L_x_119) ;  /* 0x00000000000c0947 */ /* 0x000fec0003800000 */
[----:B------:R-:W-:Y:S04]  /*7050*/  SHF.L.U32 R66, R66, 0x1f, RZ ;  /* 0x0000001f42427819 */ /* 0x000fe800000006ff */
[----:B------:R-:W1:Y:S02]  /*7060*/  SYNCS.PHASECHK.TRANS64.TRYWAIT P0, [R3+URZ+0x30], R66 ;  /* 0x00003042030075a7 */ /* 0x000e6400080011ff */
[----:B-1----:R-:W-:Y:S05]  /*7070*/  @!P0 BRA `(.L_x_120) ;  /* 0x0000001400988947 */ /* 0x002fea0003800000 */
.L_x_119:
[----:B------:R-:W-:Y:S05]  /*7080*/  BSYNC B0 ;  /* 0x0000000000007941 */ /* 0x000fea0003800000 */
.L_x_118:
[----:B------:R-:W-:Y:S11]  /*7090*/  ISETP.NE.AND P0, PT, R67, RZ, PT ;  /* 0x000000ff4300720c */ /* 0x000ff60003f05270 */
[----:B------:R-:W-:Y:S02]  /*70a0*/  @!UPT UIADD3 URZ, UPT, UPT, URZ, URZ, URZ ;  /* 0x000000fffffff290 */ /* 0x000fe4000fffe0ff */
[----:B------:R3:W4:Y:S04]  /*70b0*/  @P0 LDS.128 R28, [R63+UR45+0x200] ;  /* 0x0002002d3f1c0984 */ /* 0x0007280008000c00 */
[----:B------:R3:W2:Y:S02]  /*70c0*/  @P0 LDS.128 R36, [R0+0x200] ;  /* 0x0002000000240984 */ /* 0x0006a40000000c00 */
.L_x_117:
[----:B------:R-:W-:Y:S05]  /*70d0*/  BSYNC B1 ;  /* 0x0000000000017941 */ /* 0x000fea0003800000 */
.L_x_116:
[----:B-123--:R-:W-:Y:S05]  /*70e0*/  VIADD R0, R25, 0x10 ;  /* 0x0000001019007836 */ /* 0x00efea0000000000 */
[----:B------:R-:W-:Y:S04]  /*70f0*/  SHF.R.U32.HI R0, RZ, 0x15, R0 ;  /* 0x00000015ff007819 */ /* 0x000fe80000011600 */
[----:B------:R-:W-:Y:S11]  /*7100*/  LOP3.LUT P0, RZ, R0, 0x3, R47, 0x48, !PT ;  /* 0x0000000300ff7812 */ /* 0x000ff6000780482f */
[----:B------:R-:W-:Y:S02]  /*7110*/  @!UPT UIADD3 URZ, UPT, UPT, URZ, URZ, URZ ;  /* 0x000000fffffff290 */ /* 0x000fe4000fffe0ff */
[----:B------:R-:W-:Y:S05]  /*7120*/  @!P0 BRA `(.L_x_121) ;  /* 0x0000000000408947 */ /* 0x000fea0003800000 */
[----:B------:R-:W1:Y:S01]  /*7130*/  LDCU.64 UR8, c[0x4][0x70] ;  /* 0x01000e00ff0877ac */ /* 0x000e620008000a00 */
[----:B------:R-:W-:Y:S01]  /*7140*/  MOV R3, 0x0 ;  /* 0x0000000000037802 */ /* 0x000fe20000000f00 */
[----:B------:R-:W-:Y:S02]  /*7150*/  HFMA2 R12, -RZ, RZ, 0, 5.9604644775390625e-08 ;  /* 0x00000001ff0c7431 */ /* 0x000fe400000001ff */
[----:B------:R-:W-:Y:S02]  /*7160*/  IMAD.MOV.U32 R8, RZ, RZ, 0x192 ;  /* 0x00000192ff087424 */ /* 0x000fe400078e00ff */
[----:B------:R-:W-:Y:S01]  /*7170*/  IMAD.MOV.U32 R13, RZ, RZ, RZ ;  /* 0x000000ffff0d7224 */ /* 0x000fe200078e00ff */
[----:B------:R-:W2:Y:S01]  /*7180*/  LDCU.64 UR6, c[0x4][0x78] ;  /* 0x01000f00ff0677ac */ /* 0x000ea20008000a00 */
[----:B------:R-:W3:Y:S01]  /*7190*/  LDC.64 R2, c[0x4][R3] ;  /* 0x0100000003027b82 */ /* 0x000ee20000000a00 */
[----:B------:R-:W5:Y:S01]  /*71a0*/  LDCU.64 UR4, c[0x4][0x10] ;  /* 0x01000200ff0477ac */ /* 0x000f620008000a00 */
[----:B-1----:R-:W-:Y:S01]  /*71b0*/  MOV R5, UR9 ;  /* 0x0000000900057c02 */ /* 0x002fe20008000f00 */
[----:B------:R-:W-:Y:S01]  /*71c0*/  IMAD.U32 R4, RZ, RZ, UR8 ;  /* 0x00000008ff047e24 */ /* 0x000fe2000f8e00ff */
[----:B--2---:R-:W-:Y:S01]  /*71d0*/  MOV R7, UR7 ;  /* 0x0000000700077c02 */ /* 0x004fe20008000f00 */
[----:B------:R-:W-:Y:S01]  /*71e0*/  IMAD.U32 R6, RZ, RZ, UR6 ;  /* 0x00000006ff067e24 */ /* 0x000fe2000f8e00ff */
[----:B-----5:R-:W-:Y:S01]  /*71f0*/  MOV R11, UR5 ;  /* 0x00000005000b7c02 */ /* 0x020fe20008000f00 */
[----:B------:R-:W-:Y:S02]  /*7200*/  IMAD.U32 R10, RZ, RZ, UR4 ;  /* 0x00000004ff0a7e24 */ /* 0x000fe4000f8e00ff */
[----:B------:R-:W-:Y:S07]  /*7210*/  LEPC R20, `(.L_x_121) ;  /* 0x000000001014794e */ /* 0x000fee0000000000 */
[----:B---34-:R-:W-:Y:S05]  /*7220*/  CALL.ABS.NOINC R2 ;  /* 0x0000000002007343 */ /* 0x018fea0003c00000 */
.L_x_121:
[----:B------:R-:W-:Y:S01]  /*7230*/  ISETP.NE.AND P0, PT, R58, RZ, PT ;  /* 0x000000ff3a00720c */ /* 0x000fe20003f05270 */
[----:B------:R-:W-:Y:S05]  /*7240*/  WARPSYNC.ALL ;  /* 0x0000000000007948 */ /* 0x000fea0003800000 */
[----:B------:R-:W-:Y:S01]  /*7250*/  R2UR UR4, R25 ;  /* 0x00000000190472ca */ /* 0x000fe200000e0000 */
[----:B------:R-:W-:Y:S01]  /*7260*/  BSSY.RECONVERGENT B0, `(.L_x_122) ;  /* 0x000005b000007945 */ /* 0x000fe20003800200 */
[C---:B----4-:R-:W-:Y:S02]  /*7270*/  SHF.L.U32 R0, R28.reuse, 0x10, RZ ;  /* 0x000000101c007819 */ /* 0x050fe400000006ff */
[----:B------:R-:W-:Y:S02]  /*7280*/  LOP3.LUT R2, R28, 0xffff0000, RZ, 0xc0, !PT ;  /* 0xffff00001c027812 */ /* 0x000fe400078ec0ff */
[C---:B------:R-:W-:Y:S02]  /*7290*/  SHF.L.U32 R20, R29.reuse, 0x10, RZ ;  /* 0x000000101d147819 */ /* 0x040fe400000006ff */
[----:B------:R-:W-:Y:S02]  /*72a0*/  LOP3.LUT R21, R29, 0xffff0000, RZ, 0xc0, !PT ;  /* 0xffff00001d157812 */ /* 0x000fe400078ec0ff */
[C---:B------:R-:W-:Y:S02]  /*72b0*/  SHF.L.U32 R25, R30.reuse, 0x10, RZ ;  /* 0x000000101e197819 */ /* 0x040fe400000006ff */
[----:B------:R-:W-:Y:S01]  /*72c0*/  LOP3.LUT R27, R30, 0xffff0000, RZ, 0xc0, !PT ;  /* 0xffff00001e1b7812 */ /* 0x000fe200078ec0ff */
[----:B------:R-:W1:Y:S01]  /*72d0*/  LDTM.x16 R4, tmem[UR4+0x10] ;  /* 0x00001004000479ee */ /* 0x000e620008240000 */
[C---:B------:R-:W-:Y:S01]  /*72e0*/  SHF.L.U32 R28, R31.reuse, 0x10, RZ ;  /* 0x000000101f1c7819 */ /* 0x040fe200000006ff */
[----:B------:R-:W-:Y:S01]  /*72f0*/  NOP ;  /* 0x0000000000007918 */ /* 0x000fe20000000000 */
[----:B------:R-:W-:Y:S02]  /*7300*/  LOP3.LUT R29, R31, 0xffff0000, RZ, 0xc0, !PT ;  /* 0xffff00001f1d7812 */ /* 0x000fe400078ec0ff */
[C---:B------:R-:W-:Y:S02]  /*7310*/  SHF.L.U32 R30, R36.reuse, 0x10, RZ ;  /* 0x00000010241e7819 */ /* 0x040fe400000006ff */
[----:B------:R-:W-:Y:S02]  /*7320*/  LOP3.LUT R31, R36, 0xffff0000, RZ, 0xc0, !PT ;  /* 0xffff0000241f7812 */ /* 0x000fe400078ec0ff */
[C---:B------:R-:W-:Y:S02]  /*7330*/  SHF.L.U32 R32, R37.reuse, 0x10, RZ ;  /* 0x0000001025207819 */ /* 0x040fe400000006ff */
[----:B------:R-:W-:Y:S02]  /*7340*/  LOP3.LUT R33, R37, 0xffff0000, RZ, 0xc0, !PT ;  /* 0xffff000025217812 */ /* 0x000fe400078ec0ff */
[C---:B------:R-:W-:Y:S02]  /*7350*/  SHF.L.U32 R34, R38.reuse, 0x10, RZ ;  /* 0x0000001026227819 */ /* 0x040fe400000006ff */
[----:B------:R-:W-:Y:S02]  /*7360*/  LOP3.LUT R35, R38, 0xffff0000, RZ, 0xc0, !PT ;  /* 0xffff000026237812 */ /* 0x000fe400078ec0ff */
[----:B------:R-:W-:Y:S02]  /*7370*/  IADD3 R53, PT, PT, R53, 0xb0, RZ ;  /* 0x000000b035357810 */ /* 0x000fe40007ffe0ff */
[----:B------:R-:W-:Y:S02]  /*7380*/  SHF.L.U32 R36, R39, 0x10, RZ ;  /* 0x0000001027247819 */ /* 0x000fe400000006ff */
[----:B------:R-:W-:Y:S02]  /*7390*/  LOP3.LUT R53, R53, 0xfefffff8, RZ, 0xc0, !PT ;  /* 0xfefffff835357812 */ /* 0x000fe400078ec0ff */
[----:B------:R-:W-:Y:S01]  /*73a0*/  LOP3.LUT R37, R39, 0xffff0000, RZ, 0xc0, !PT ;  /* 0xffff000027257812 */ /* 0x000fe200078ec0ff */
[C---:B-1----:R-:W-:Y:S01]  /*73b0*/  FMUL R4, R24.reuse, R4 ;  /* 0x0000000418047220 */ /* 0x042fe20000400000 */
[----:B------:R1:W-:Y:S01]  /*73c0*/  SYNCS.ARRIVE.TRANS64.RED.A1T0 RZ, [R53+URZ], RZ ;  /* 0x000000ff35ff79a7 */ /* 0x0003e200081004ff */
[C---:B------:R-:W-:Y:S01]  /*73d0*/  FMUL R5, R24.reuse, R5 ;  /* 0x0000000518057220 */ /* 0x040fe20000400000 */
[----:B------:R-:W-:Y:S01]  /*73e0*/  FMUL R6, R24, R6 ;  /* 0x0000000618067220 */ /* 0x000fe20000400000 */
[----:B------:R-:W-:Y:S01]  /*73f0*/  FFMA R4, R26, R0, R4 ;  /* 0x000000001a047223 */ /* 0x000fe20000000004 */
[----:B------:R-:W-:Y:S01]  /*7400*/  FMUL R0, R24, R7 ;  /* 0x0000000718007220 */ /* 0x000fe20000400000 */
[C---:B------:R-:W-:Y:S01]  /*7410*/  FFMA R5, R26.reuse, R2, R5 ;  /* 0x000000021a057223 */ /* 0x040fe20000000005 */
[----:B------:R-:W-:Y:S01]  /*7420*/  FFMA R6, R26, R20, R6 ;  /* 0x000000141a067223 */ /* 0x000fe20000000006 */
[----:B------:R-:W-:Y:S01]  /*7430*/  FMUL R2, R24, R8 ;  /* 0x0000000818027220 */ /* 0x000fe20000400000 */
[----:B------:R-:W-:Y:S01]  /*7440*/  FFMA R0, R26, R21, R0 ;  /* 0x000000151a007223 */ /* 0x000fe20000000000 */
[C---:B------:R-:W-:Y:S01]  /*7450*/  FMUL R3, R24.reuse, R9 ;  /* 0x0000000918037220 */ /* 0x040fe20000400000 */
[----:B------:R-:W-:Y:S01]  /*7460*/  F2FP.BF16.F32.PACK_AB R4, R5, R4 ;  /* 0x000000040504723e */ /* 0x000fe200000010ff */
[C---:B------:R-:W-:Y:S01]  /*7470*/  FMUL R7, R24.reuse, R10 ;  /* 0x0000000a18077220 */ /* 0x040fe20000400000 */
[----:B------:R-:W-:Y:S01]  /*7480*/  FMUL R11, R24, R11 ;  /* 0x0000000b180b7220 */ /* 0x000fe20000400000 */
[----:B------:R-:W-:Y:S01]  /*7490*/  F2FP.BF16.F32.PACK_AB R5, R0, R6 ;  /* 0x000000060005723e */ /* 0x000fe200000010ff */
[----:B------:R-:W-:Y:S01]  /*74a0*/  FFMA R2, R26, R25, R2 ;  /* 0x000000191a027223 */ /* 0x000fe20000000002 */
[----:B------:R-:W-:Y:S01]  /*74b0*/  FMUL R8, R24, R12 ;  /* 0x0000000c18087220 */ /* 0x000fe20000400000 */
[----:B------:R-:W-:Y:S01]  /*74c0*/  MOV R0, UR44 ;  /* 0x0000002c00007c02 */ /* 0x000fe20008000f00 */
[----:B------:R-:W-:Y:S01]  /*74d0*/  FFMA R3, R26, R27, R3 ;  /* 0x0000001b1a037223 */ /* 0x000fe20000000003 */
[----:B------:R-:W-:Y:S01]  /*74e0*/  FMUL R9, R24, R13 ;  /* 0x0000000d18097220 */ /* 0x000fe20000400000 */
[----:B------:R-:W-:Y:S01]  /*74f0*/  FFMA R7, R26, R28, R7 ;  /* 0x0000001c1a077223 */ /* 0x000fe20000000007 */
[----:B------:R-:W-:Y:S01]  /*7500*/  FMUL R10, R24, R14 ;  /* 0x0000000e180a7220 */ /* 0x000fe20000400000 */
[----:B------:R-:W-:Y:S01]  /*7510*/  FFMA R11, R26, R29, R11 ;  /* 0x0000001d1a0b7223 */ /* 0x000fe2000000000b */
[----:B------:R-:W-:Y:S01]  /*7520*/  FMUL R15, R24, R15 ;  /* 0x0000000f180f7220 */ /* 0x000fe20000400000 */
[----:B------:R-:W-:Y:S01]  /*7530*/  FFMA R8, R26, R30, R8 ;  /* 0x0000001e1a087223 */ /* 0x000fe20000000008 */
[----:B------:R-:W-:Y:S01]  /*7540*/  LEA R0, R0, R44, 0xb ;  /* 0x0000002c00007211 */ /* 0x000fe200078e58ff */
[----:B------:R-:W-:Y:S01]  /*7550*/  FMUL R12, R24, R16 ;  /* 0x00000010180c7220 */ /* 0x000fe20000400000 */
[----:B------:R-:W-:Y:S01]  /*7560*/  FFMA R9, R26, R31, R9 ;  /* 0x0000001f1a097223 */ /* 0x000fe20000000009 */
[----:B------:R-:W-:Y:S01]  /*7570*/  FMUL R13, R24, R17 ;  /* 0x00000011180d7220 */ /* 0x000fe20000400000 */
[----:B------:R-:W-:Y:S01]  /*7580*/  FFMA R10, R26, R32, R10 ;  /* 0x000000201a0a7223 */ /* 0x000fe2000000000a */
[----:B------:R-:W-:Y:S01]  /*7590*/  FMUL R14, R24, R18 ;  /* 0x00000012180e7220 */ /* 0x000fe20000400000 */
[----:B------:R-:W-:Y:S01]  /*75a0*/  FFMA R15, R26, R33, R15 ;  /* 0x000000211a0f7223 */ /* 0x000fe2000000000f */
[----:B------:R-:W-:Y:S01]  /*75b0*/  FMUL R19, R24, R19 ;  /* 0x0000001318137220 */ /* 0x000fe20000400000 */
[----:B------:R-:W-:Y:S01]  /*75c0*/  F2FP.BF16.F32.PACK_AB R6, R3, R2 ;  /* 0x000000020306723e */ /* 0x000fe200000010ff */
[C---:B------:R-:W-:Y:S01]  /*75d0*/  FFMA R12, R26.reuse, R34, R12 ;  /* 0x000000221a0c7223 */ /* 0x040fe2000000000c */
[----:B------:R-:W-:Y:S01]  /*75e0*/  F2FP.BF16.F32.PACK_AB R7, R11, R7 ;  /* 0x000000070b07723e */ /* 0x000fe200000010ff */
[----:B------:R-:W-:Y:S01]  /*75f0*/  FFMA R13, R26, R35, R13 ;  /* 0x000000231a0d7223 */ /* 0x000fe2000000000d */
[----:B------:R-:W-:Y:S01]  /*7600*/  LEA R0, R0, UR45, 0x1 ;  /* 0x0000002d00007c11 */ /* 0x000fe2000f8e08ff */
[C---:B------:R-:W-:Y:S01]  /*7610*/  FFMA R14, R26.reuse, R36, R14 ;  /* 0x000000241a0e7223 */ /* 0x040fe2000000000e */
[----:B------:R-:W-:Y:S01]  /*7620*/  FFMA R19, R26, R37, R19 ;  /* 0x000000251a137223 */ /* 0x000fe20000000013 */
[----:B------:R-:W-:Y:S02]  /*7630*/  F2FP.BF16.F32.PACK_AB R8, R9, R8 ;  /* 0x000000080908723e */ /* 0x000fe400000010ff */
        /* <DEDUP_REMOVED lines=15> */
[----:B------:R-:W-:Y:S02]  /*7730*/  ULEA UR5, UR44, UR45, 0xc ;  /* 0x0000002d2c057291 */ /* 0x000fe4000f8e60ff */
[----:B------:R-:W-:Y:S02]  /*7740*/  UIADD3 UR13, UPT, UPT, UR49, 0x10, URZ ;  /* 0x00000010310d7890 */ /* 0x000fe4000fffe0ff */
[----:B------:R-:W-:Y:S02]  /*7750*/  UIADD3 UR12, UPT, UPT, UR5, 0x200, URZ ;  /* 0x00000200050c7890 */ /* 0x000fe4000fffe0ff */
[----:B------:R-:W-:Y:S01]  /*7760*/  UIADD3 UR8, UPT, UPT, UR5, 0xa00, URZ ;  /* 0x00000a0005087890 */ /* 0x000fe2000fffe0ff */
[----:B------:R-:W-:Y:S01]  /*7770*/  UMOV UR14, UR50 ;  /* 0x00000032000e7c82 */ /* 0x000fe20008000000 */
[----:B------:R-:W-:Y:S01]  /*7780*/  UMOV UR15, UR36 ;  /* 0x00000024000f7c82 */ /* 0x000fe20008000000 */
[----:B------:R-:W-:Y:S01]  /*7790*/  UIADD3 UR9, UPT, UPT, UR49, 0x30, URZ ;  /* 0x0000003031097890 */ /* 0x000fe2000fffe0ff */
[----:B------:R-:W-:Y:S01]  /*77a0*/  UMOV UR10, UR50 ;  /* 0x00000032000a7c82 */ /* 0x000fe20008000000 */
[----:B------:R-:W-:Y:S01]  /*77b0*/  UMOV UR11, UR36 ;  /* 0x00000024000b7c82 */ /* 0x000fe20008000000 */
[----:B--2---:R-:W-:Y:S04]  /*77c0*/  UIADD3 UR4, UP0, UPT, UR6, 0x680, URZ ;  /* 0x0000068006047890 */ /* 0x004fe8000ff1e0ff */
[----:B------:R-:W-:Y:S09]  /*77d0*/  UIADD3.X UR5, UPT, UPT, URZ, UR7, URZ, UP0, !UPT ;  /* 0x00000007ff057290 */ /* 0x000ff200087fe4ff */
[----:B------:R2:W-:Y:S01]  /*77e0*/  UTMASTG.3D [UR12], [UR4] ;  /* 0x0000000c040073b5 */ /* 0x0005e20008010000 */
[----:B------:R2:W-:Y:S02]  /*77f0*/  UTMASTG.3D [UR8], [UR4] ;  /* 0x00000008040073b5 */ /* 0x0005e40008010000 */
[----:B--2---:R0:W-:Y:S02]  /*7800*/  UTMACMDFLUSH ;  /* 0x00000000000079b7 */ /* 0x0041e40000000000 */
.L_x_123:
[----:B------:R-:W-:Y:S05]  /*7810*/  BSYNC.RECONVERGENT B0 ;  /* 0x0000000000007941 */ /* 0x000fea0003800200 */
.L_x_122:
[----:B------:R-:W-:Y:S01]  /*7820*/  UIADD3 UR4, UPT, UPT, UR44, 0x1, URZ ;  /* 0x000000012c047890 */ /* 0x000fe2000fffe0ff */
[----:B------:R-:W-:Y:S03]  /*7830*/  BSSY.RECONVERGENT B0, `(.L_x_124) ;  /* 0x0000008000007945 */ /* 0x000fe60003800200 */
[----:B------:R-:W-:Y:S04]  /*7840*/  UISETP.NE.AND UP0, UPT, UR4, 0x3, UPT ;  /* 0x000000030400788c */ /* 0x000fe8000bf05270 */
[----:B------:R-:W-:Y:S02]  /*7850*/  UISETP.EQ.XOR UP1, UPT, UR46, 0x3, !UP0 ;  /* 0x000000032e00788c */ /* 0x000fe4000c722a70 */
[----:B------:R-:W-:Y:S02]  /*7860*/  USEL UR47, UR4, URZ, UP0 ;  /* 0x000000ff042f7287 */ /* 0x000fe40008000000 */
[----:B------:R-:W-:Y:S04]  /*7870*/  USEL UR5, URZ, 0x1, !UP1 ;  /* 0x00000001ff057887 */ /* 0x000fe8000c800000 */
[----:B------:R-:W-:Y:S01]  /*7880*/  ULOP3.LUT UR54, UR54, UR5, URZ, 0x3c, !UPT ;  /* 0x0000000536367292 */ /* 0x000fe2000f8e3cff */
[----:B------:R-:W-:Y:S11]  /*7890*/  @P0 BRA `(.L_x_125) ;  /* 0x0000000000040947 */ /* 0x000ff60003800000 */
[----:B------:R-:W-:Y:S04]  /*78a0*/  DEPBAR.LE SB0, 0x1 ;  /* 0x000080400000791a */ /* 0x000fe80000000000 */
.L_x_125:
[----:B------:R-:W-:Y:S05]  /*78b0*/  BSYNC.RECONVERGENT B0 ;  /* 0x0000000000007941 */ /* 0x000fea0003800200 */
.L_x_124:
[----:B------:R-:W-:Y:S01]  /*78c0*/  BAR.SYNC.DEFER_BLOCKING 0x1, 0x80 ;  /* 0x0042000000007b1d */ /* 0x000fe20000010000 */
[----:B------:R-:W-:Y:S01]  /*78d0*/  UISETP.NE.AND UP0, UPT, UR53, -0x2, UPT ;  /* 0xfffffffe3500788c */ /* 0x000fe2000bf05270 */
[----:B------:R-:W-:Y:S08]  /*78e0*/  IADD3 R22, PT, PT, R22, 0x1, RZ ;  /* 0x0000000116167810 */ /* 0x000ff00007ffe0ff */
[----:B------:R-:W-:Y:S05]  /*78f0*/  BRA.U !UP0, `(.L_x_126) ;  /* 0x0000000108287547 */ /* 0x000fea000b800000 */
[----:B-1----:R-:W1:Y:S01]  /*7900*/  S2R R0, SR_CgaCtaId ;  /* 0x0000000000007919 */ /* 0x002e620000008800 */
[----:B------:R-:W-:Y:S01]  /*7910*/  ISETP.NE.AND P0, PT, R60, RZ, PT ;  /* 0x000000ff3c00720c */ /* 0x000fe20003f05270 */
[----:B------:R-:W-:Y:S01]  /*7920*/  IMAD.U32 R2, RZ, RZ, UR52 ;  /* 0x00000034ff027e24 */ /* 0x000fe2000f8e00ff */
[----:B------:R-:W-:Y:S04]  /*7930*/  UIADD3 UR4, UPT, UPT, UR52, 0x1, URZ ;  /* 0x0000000134047890 */ /* 0x000fe8000fffe0ff */
[----:B------:R-:W-:Y:S04]  /*7940*/  UISETP.NE.AND UP0, UPT, UR4, 0x3, UPT ;  /* 0x000000030400788c */ /* 0x000fe8000bf05270 */
[----:B------:R-:W-:Y:S03]  /*7950*/  USEL UR52, UR4, URZ, UP0 ;  /* 0x000000ff04347287 */ /* 0x000fe60008000000 */
[----:B------:R-:W-:Y:S05]  /*7960*/  @P0 LEA R2, R2, UR45, 0x3 ;  /* 0x0000002d02020c11 */ /* 0x000fea000f8e18ff */
[----:B------:R-:W-:Y:S05]  /*7970*/  @P0 VIADD R2, R2, 0x48 ;  /* 0x0000004802020836 */ /* 0x000fea0000000000 */
[----:B-1----:R-:W-:Y:S04]  /*7980*/  @P0 PRMT R0, R0, 0x654, R2 ;  /* 0x0000065400000816 */ /* 0x002fe80000000002 */
[----:B------:R2:W-:Y:S03]  /*7990*/  @P0 SYNCS.ARRIVE.TRANS64.RED.A1T0 RZ, [R0+URZ], RZ ;  /* 0x000000ff00ff09a7 */ /* 0x0005e600081004ff */
.L_x_126:
[----:B------:R-:W-:Y:S01]  /*79a0*/  R2UR UR6, R59 ;  /* 0x000000003b0672ca */ /* 0x000fe200000e0000 */
[----:B------:R-:W-:Y:S01]  /*79b0*/  UIADD3 UR53, UPT, UPT, UR53, 0x2, URZ ;  /* 0x0000000235357890 */ /* 0x000fe2000fffe0ff */
[----:B------:R-:W-:Y:S01]  /*79c0*/  R2UR UR5, R50 ;  /* 0x00000000320572ca */ /* 0x000fe200000e0000 */
[----:B------:R-:W-:Y:S01]  /*79d0*/  UMOV UR36, UR63 ;  /* 0x0000003f00247c82 */ /* 0x000fe20008000000 */
[----:B------:R-:W-:Y:S02]  /*79e0*/  R2UR UR4, R51 ;  /* 0x00000000330472ca */ /* 0x000fe400000e0000 */
[----:B------:R-:W-:Y:S02]  /*79f0*/  ISETP.NE.AND P0, PT, R55, 0x2, PT ;  /* 0x000000023700780c */ /* 0x000fe40003f05270 */
[----:B------:R-:W-:Y:S02]  /*7a00*/  ISETP.NE.AND P1, PT, R22, 0x4, PT ;  /* 0x000000041600780c */ /* 0x000fe40003f25270 */
[----:B------:R-:W-:Y:S02]  /*7a10*/  SEL R2, RZ, 0x1, P0 ;  /* 0x00000001ff027807 */ /* 0x000fe40000000000 */
[----:B-12---:R-:W-:Y:S01]  /*7a20*/  SEL R0, RZ, 0x1, P1 ;  /* 0x00000001ff007807 */ /* 0x006fe20000800000 */
[----:B------:R-:W-:Y:S01]  /*7a30*/  UISETP.NE.AND UP0, UPT, UR6, URZ, UPT ;  /* 0x000000ff0600728c */ /* 0x000fe2000bf05270 */
[----:B------:R-:W-:Y:S01]  /*7a40*/  LOP3.LUT R56, R56, R2, RZ, 0x3c, !PT ;  /* 0x0000000238387212 */ /* 0x000fe200078e3cff */
[----:B------:R-:W-:Y:S01]  /*7a50*/  UIADD3 UR25, UPT, UPT, UR37, UR5, URZ ;  /* 0x0000000525197290 */ /* 0x000fe2000fffe0ff */
[----:B------:R-:W-:Y:S01]  /*7a60*/  LOP3.LUT R57, R57, R0, RZ, 0x3c, !PT ;  /* 0x0000000039397212 */ /* 0x000fe200078e3cff */
[----:B------:R-:W-:Y:S01]  /*7a70*/  UIADD3 UR20, UPT, UPT, UR38, UR4, URZ ;  /* 0x0000000426147290 */ /* 0x000fe2000fffe0ff */
[----:B------:R-:W-:Y:S02]  /*7a80*/  SEL R55, R55, RZ, P0 ;  /* 0x000000ff37377207 */ /* 0x000fe40000000000 */
[----:B------:R-:W-:Y:S02]  /*7a90*/  SEL R22, R22, RZ, P1 ;  /* 0x000000ff16167207 */ /* 0x000fe40000800000 */
[----:B------:R-:W-:Y:S07]  /*7aa0*/  BRA.U UP0, `(.L_x_127) ;  /* 0xffffffdd004c7547 */ /* 0x000fee000b83ffff */
[----:B------:R-:W-:-:S13]  /*7ab0*/  R2UR UR4, R52 ;  /* 0x00000000340472ca */ /* 0x000fda00000e0000 */
[----:B------:R-:W-:-:S09]  /*7ac0*/  UISETP.NE.AND UP0, UPT, UR4, URZ, UPT ;  /* 0x000000ff0400728c */ /* 0x000fd2000bf05270 */
[----:B------:R-:W-:Y:S05]  /*7ad0*/  BRA.U !UP0, `(.L_x_128) ;  /* 0x0000000108487547 */ /* 0x000fea000b800000 */
[----:B------:R-:W1:Y:S02]  /*7ae0*/  LDCU.64 UR4, c[0x0][0x890] ;  /* 0x00011200ff0477ac */ /* 0x000e640008000a00 */
[----:B-1----:R-:W-:-:S04]  /*7af0*/  UISETP.NE.U32.AND UP0, UPT, UR4, URZ, UPT ;  /* 0x000000ff0400728c */ /* 0x002fc8000bf05070 */
[----:B------:R-:W-:-:S09]  /*7b00*/  UISETP.NE.AND.EX UP0, UPT, UR5, URZ, UPT, UP0 ;  /* 0x000000ff0500728c */ /* 0x000fd2000bf05300 */
[----:B------:R-:W-:Y:S05]  /*7b10*/  BRA.U UP0, `(.L_x_129) ;  /* 0x00000001000c7547 */ /* 0x000fea000b800000 */
[----:B------:R-:W-:-:S13]  /*7b20*/  FSETP.NEU.AND P0, PT, R26, RZ, PT ;  /* 0x000000ff1a00720b */ /* 0x000fda0003f0d000 */
[----:B------:R-:W-:Y:S05]  /*7b30*/  @!P0 EXIT ;  /* 0x000000000000894d */ /* 0x000fea0003800000 */
[----:B------:R-:W-:Y:S05]  /*7b40*/  BRA `(.L_x_128) ;  /* 0x00000000002c7947 */ /* 0x000fea0003800000 */
.L_x_129:
[----:B------:R-:W-:Y:S01]  /*7b50*/  ISETP.NE.AND P0, PT, R54, RZ, PT ;  /* 0x000000ff3600720c */ /* 0x000fe20003f05270 */
[----:B------:R-:W-:-:S12]  /*7b60*/  BSSY.RECONVERGENT B0, `(.L_x_128) ;  /* 0x0000009000007945 */ /* 0x000fd80003800200 */
[----:B------:R-:W-:Y:S05]  /*7b70*/  @P0 BRA `(.L_x_130) ;  /* 0x0000000000140947 */ /* 0x000fea0003800000 */
[----:B------:R-:W1:Y:S02]  /*7b80*/  LDCU.64 UR4, c[0x0][0x888] ;  /* 0x00011100ff0477ac */ /* 0x000e640008000a00 */
[----:B-1----:R-:W-:-:S04]  /*7b90*/  ISETP.NE.U32.AND P0, PT, RZ, UR4, PT ;  /* 0x00000004ff007c0c */ /* 0x002fc8000bf05070 */
[----:B------:R-:W-:-:S13]  /*7ba0*/  ISETP.NE.AND.EX P0, PT, RZ, UR5, PT, P0 ;  /* 0x00000005ff007c0c */ /* 0x000fda000bf05300 */
[----:B------:R-:W-:Y:S05]  /*7bb0*/  @!P0 EXIT ;  /* 0x000000000000894d */ /* 0x000fea0003800000 */
[----:B------:R-:W-:Y:S05]  /*7bc0*/  BRA `(.L_x_131) ;  /* 0x0000000000087947 */ /* 0x000fea0003800000 */
.L_x_130:
[----:B------:R-:W-:-:S13]  /*7bd0*/  FSETP.NEU.AND P0, PT, R26, RZ, PT ;  /* 0x000000ff1a00720b */ /* 0x000fda0003f0d000 */
[----:B------:R-:W-:Y:S05]  /*7be0*/  @!P0 EXIT ;  /* 0x000000000000894d */ /* 0x000fea0003800000 */
.L_x_131:
[----:B------:R-:W-:Y:S05]  /*7bf0*/  BSYNC.RECONVERGENT B0 ;  /* 0x0000000000007941 */ /* 0x000fea0003800200 */
.L_x_128:
[----:B------:R-:W1:Y:S01]  /*7c00*/  S2UR UR5, SR_CgaCtaId ;  /* 0x00000000000579c3 */ /* 0x000e620000008800 */
[----:B------:R-:W-:Y:S01]  /*7c10*/  ULEA UR4, UR52, UR45, 0x3 ;  /* 0x0000002d34047291 */ /* 0x000fe2000f8e18ff */
[----:B------:R-:W-:-:S04]  /*7c20*/  DEPBAR.LE SB0, 0x0 ;  /* 0x000080000000791a */ /* 0x000fc80000000000 */
[----:B------:R-:W-:-:S04]  /*7c30*/  UIADD3 UR4, UPT, UPT, UR4, 0x48, URZ ;  /* 0x0000004804047890 */ /* 0x000fc8000fffe0ff */
[----:B-1----:R-:W-:-:S09]  /*7c40*/  UPRMT UR4, UR5, 0x654, UR4 ;  /* 0x0000065405047896 */ /* 0x002fd20008000004 */
[----:B------:R-:W-:Y:S01]  /*7c50*/  SYNCS.ARRIVE.TRANS64.RED.A1T0 RZ, [UR4], RZ ;  /* 0x000000ffffff79a7 */ /* 0x000fe20008100404 */
[----:B------:R-:W-:Y:S05]  /*7c60*/  EXIT ;  /* 0x000000000000794d */ /* 0x000fea0003800000 */
.L_x_24:
[----:B-1----:R1:W3:Y:S02]  /*7c70*/  SYNCS.PHASECHK.TRANS64.TRYWAIT P0, [R0+URZ+0xe0], R2 ;  /* 0x0000e002000075a7 */ /* 0x0022e400080011ff */
[----:B---3--:R-:W-:Y:S05]  /*7c80*/  @!P0 NANOSLEEP.SYNCS 0x989680 ;  /* 0x009896800000895d */ /* 0x008fea0003900000 */
[----:B------:R-:W3:Y:S02]  /*7c90*/  @!P0 SYNCS.PHASECHK.TRANS64 P0, [R0+URZ+0xe0], R2 ;  /* 0x0000e002000085a7 */ /* 0x000ee400080010ff */
[----:B---3--:R-:W-:Y:S05]  /*7ca0*/  @!P0 BRA `(.L_x_24) ;  /* 0xfffffffc00f08947 */ /* 0x008fea000383ffff */
[----:B------:R-:W-:Y:S05]  /*7cb0*/  BRA `(.L_x_132) ;  /* 0xffffff9c00807947 */ /* 0x000fea000383ffff */
.L_x_27:
[----:B-1----:R-:W-:-:S07]  /*7cc0*/  MOV R0, UR33 ;  /* 0x0000002100007c02 */ /* 0x002fce0008000f00 */
.L_x_133:
[----:B-1----:R1:W3:Y:S02]  /*7cd0*/  SYNCS.PHASECHK.TRANS64.TRYWAIT P0, [R0+URZ+0x18], R3 ;  /* 0x00001803000075a7 */ /* 0x0022e400080011ff */
[----:B---3--:R-:W-:Y:S05]  /*7ce0*/  @!P0 NANOSLEEP.SYNCS 0x989680 ;  /* 0x009896800000895d */ /* 0x008fea0003900000 */
[----:B------:R-:W3:Y:S02]  /*7cf0*/  @!P0 SYNCS.PHASECHK.TRANS64 P0, [R0+URZ+0x18], R3 ;  /* 0x00001803000085a7 */ /* 0x000ee400080010ff */
[----:B---3--:R-:W-:Y:S05]  /*7d00*/  @!P0 BRA `(.L_x_133) ;  /* 0xfffffffc00f08947 */ /* 0x008fea000383ffff */
[----:B------:R-:W-:Y:S05]  /*7d10*/  BRA `(.L_x_26) ;  /* 0xffffff9c00d07947 */ /* 0x000fea000383ffff */
.L_x_34:
[----:B-1----:R-:W-:-:S07]  /*7d20*/  MOV R0, UR17 ;  /* 0x0000001100007c02 */ /* 0x002fce0008000f00 */
.L_x_134:
[----:B-1----:R1:W3:Y:S02]  /*7d30*/  SYNCS.PHASECHK.TRANS64.TRYWAIT P0, [R0+URZ+0x18], R3 ;  /* 0x00001803000075a7 */ /* 0x0022e400080011ff */
[----:B---3--:R-:W-:Y:S05]  /*7d40*/  @!P0 NANOSLEEP.SYNCS 0x989680 ;  /* 0x009896800000895d */ /* 0x008fea0003900000 */
[----:B------:R-:W3:Y:S02]  /*7d50*/  @!P0 SYNCS.PHASECHK.TRANS64 P0, [R0+URZ+0x18], R3 ;  /* 0x00001803000085a7 */ /* 0x000ee400080010ff */
[----:B---3--:R-:W-:Y:S05]  /*7d60*/  @!P0 BRA `(.L_x_134) ;  /* 0xfffffffc00f08947 */ /* 0x008fea000383ffff */
[----:B------:R-:W-:Y:S05]  /*7d70*/  BRA `(.L_x_33) ;  /* 0xffffffa000947947 */ /* 0x000fea000383ffff */
.L_x_39:
[----:B-1----:R1:W3:Y:S02]  /*7d80*/  SYNCS.PHASECHK.TRANS64.TRYWAIT P0, [R3+URZ+0x70], R0 ;  /* 0x00007000030075a7 */ /* 0x0022e400080011ff */
[----:B---3--:R-:W-:Y:S05]  /*7d90*/  @!P0 NANOSLEEP.SYNCS 0x989680 ;  /* 0x009896800000895d */ /* 0x008fea0003900000 */
[----:B------:R-:W3:Y:S02]  /*7da0*/  @!P0 SYNCS.PHASECHK.TRANS64 P0, [R3+URZ+0x70], R0 ;  /* 0x00007000030085a7 */ /* 0x000ee400080010ff */
[----:B---3--:R-:W-:Y:S05]  /*7db0*/  @!P0 BRA `(.L_x_39) ;  /* 0xfffffffc00f08947 */ /* 0x008fea000383ffff */
[----:B------:R-:W-:Y:S05]  /*7dc0*/  BRA `(.L_x_135) ;  /* 0xffffffa400387947 */ /* 0x000fea000383ffff */
.L_x_43:
[----:B------:R-:W-:-:S07]  /*7dd0*/  MOV R0, UR4 ;  /* 0x0000000400007c02 */ /* 0x000fce0008000f00 */
.L_x_136:
[----:B-1----:R1:W3:Y:S02]  /*7de0*/  SYNCS.PHASECHK.TRANS64.TRYWAIT P0, [R0+URZ], R2 ;  /* 0x00000002000075a7 */ /* 0x0022e400080011ff */
[----:B---3--:R-:W-:Y:S05]  /*7df0*/  @!P0 NANOSLEEP.SYNCS 0x989680 ;  /* 0x009896800000895d */ /* 0x008fea0003900000 */
[----:B------:R-:W3:Y:S02]  /*7e00*/  @!P0 SYNCS.PHASECHK.TRANS64 P0, [R0+URZ], R2 ;  /* 0x00000002000085a7 */ /* 0x000ee400080010ff */
[----:B---3--:R-:W-:Y:S05]  /*7e10*/  @!P0 BRA `(.L_x_136) ;  /* 0xfffffffc00f08947 */ /* 0x008fea000383ffff */
[----:B------:R-:W-:Y:S05]  /*7e20*/  BRA `(.L_x_137) ;  /* 0xffffffa800e47947 */ /* 0x000fea000383ffff */
.L_x_44:
[----:B------:R-:W-:-:S07]  /*7e30*/  MOV R0, UR5 ;  /* 0x0000000500007c02 */ /* 0x000fce0008000f00 */
.L_x_138:
[----:B-1----:R1:W3:Y:S02]  /*7e40*/  SYNCS.PHASECHK.TRANS64.TRYWAIT P0, [R0+URZ], R2 ;  /* 0x00000002000075a7 */ /* 0x0022e400080011ff */
[----:B---3--:R-:W-:Y:S05]  /*7e50*/  @!P0 NANOSLEEP.SYNCS 0x989680 ;  /* 0x009896800000895d */ /* 0x008fea0003900000 */
[----:B------:R-:W3:Y:S02]  /*7e60*/  @!P0 SYNCS.PHASECHK.TRANS64 P0, [R0+URZ], R2 ;  /* 0x00000002000085a7 */ /* 0x000ee400080010ff */
[----:B---3--:R-:W-:Y:S05]  /*7e70*/  @!P0 BRA `(.L_x_138) ;  /* 0xfffffffc00f08947 */ /* 0x008fea000383ffff */
[----:B------:R-:W-:Y:S05]  /*7e80*/  BRA `(.L_x_139) ;  /* 0xffffffa800f07947 */ /* 0x000fea000383ffff */
.L_x_47:
[----:B-1----:R1:W2:Y:S02]  /*7e90*/  SYNCS.PHASECHK.TRANS64.TRYWAIT P0, [R0+URZ+0xd0], R4 ;  /* 0x0000d004000075a7 */ /* 0x0022a400080011ff */
[----:B--2---:R-:W-:Y:S05]  /*7ea0*/  @!P0 NANOSLEEP.SYNCS 0x989680 ;  /* 0x009896800000895d */ /* 0x004fea0003900000 */
[----:B------:R-:W2:Y:S02]  /*7eb0*/  @!P0 SYNCS.PHASECHK.TRANS64 P0, [R0+URZ+0xd0], R4 ;  /* 0x0000d004000085a7 */ /* 0x000ea400080010ff */
[----:B--2---:R-:W-:Y:S05]  /*7ec0*/  @!P0 BRA `(.L_x_47) ;  /* 0xfffffffc00f08947 */ /* 0x004fea000383ffff */
[----:B------:R-:W-:Y:S05]  /*7ed0*/  BRA `(.L_x_140) ;  /* 0xffffffac00547947 */ /* 0x000fea000383ffff */
.L_x_48:
[----:B------:R-:W-:-:S07]  /*7ee0*/  MOV R0, UR4 ;  /* 0x0000000400007c02 */ /* 0x000fce0008000f00 */
.L_x_141:
[----:B-1----:R1:W2:Y:S02]  /*7ef0*/  SYNCS.PHASECHK.TRANS64.TRYWAIT P0, [R0+URZ+0x80], R5 ;  /* 0x00008005000075a7 */ /* 0x0022a400080011ff */
[----:B--2---:R-:W-:Y:S05]  /*7f00*/  @!P0 NANOSLEEP.SYNCS 0x989680 ;  /* 0x009896800000895d */ /* 0x004fea0003900000 */
[----:B------:R-:W2:Y:S02]  /*7f10*/  @!P0 SYNCS.PHASECHK.TRANS64 P0, [R0+URZ+0x80], R5 ;  /* 0x00008005000085a7 */ /* 0x000ea400080010ff */
[----:B--2---:R-:W-:Y:S05]  /*7f20*/  @!P0 BRA `(.L_x_141) ;  /* 0xfffffffc00f08947 */ /* 0x004fea000383ffff */
[----:B------:R-:W-:Y:S05]  /*7f30*/  BRA `(.L_x_142) ;  /* 0xffffffac00647947 */ /* 0x000fea000383ffff */
.L_x_49:
[----:B-1----:R1:W2:Y:S02]  /*7f40*/  SYNCS.PHASECHK.TRANS64.TRYWAIT P1, [R0+URZ+0x70], R4 ;  /* 0x00007004000075a7 */ /* 0x0022a400080211ff */
[----:B--2---:R-:W-:Y:S05]  /*7f50*/  @!P1 NANOSLEEP.SYNCS 0x989680 ;  /* 0x009896800000995d */ /* 0x004fea0003900000 */
[----:B------:R-:W2:Y:S02]  /*7f60*/  @!P1 SYNCS.PHASECHK.TRANS64 P1, [R0+URZ+0x70], R4 ;  /* 0x00007004000095a7 */ /* 0x000ea400080210ff */
[----:B--2---:R-:W-:Y:S05]  /*7f70*/  @!P1 BRA `(.L_x_49) ;  /* 0xfffffffc00f09947 */ /* 0x004fea000383ffff */
[----:B------:R-:W-:Y:S05]  /*7f80*/  BRA `(.L_x_143) ;  /* 0xffffffac00947947 */ /* 0x000fea000383ffff */
.L_x_52:
[----:B------:R-:W-:-:S07]  /*7f90*/  MOV R0, UR4 ;  /* 0x0000000400007c02 */ /* 0x000fce0008000f00 */
.L_x_144:
[----:B-1----:R1:W2:Y:S02]  /*7fa0*/  SYNCS.PHASECHK.TRANS64.TRYWAIT P0, [R0+URZ+0x80], R2 ;  /* 0x00008002000075a7 */ /* 0x0022a400080011ff */
[----:B--2---:R-:W-:Y:S05]  /*7fb0*/  @!P0 NANOSLEEP.SYNCS 0x989680 ;  /* 0x009896800000895d */ /* 0x004fea0003900000 */
[----:B------:R-:W2:Y:S02]  /*7fc0*/  @!P0 SYNCS.PHASECHK.TRANS64 P0, [R0+URZ+0x80], R2 ;  /* 0x00008002000085a7 */ /* 0x000ea400080010ff */
[----:B--2---:R-:W-:Y:S05]  /*7fd0*/  @!P0 BRA `(.L_x_144) ;  /* 0xfffffffc00f08947 */ /* 0x004fea000383ffff */
[----:B------:R-:W-:Y:S05]  /*7fe0*/  BRA `(.L_x_51) ;  /* 0xffffffac00e87947 */ /* 0x000fea000383ffff */
.L_x_61:
[----:B-1----:R-:W-:-:S04]  /*7ff0*/  MOV R5, UR5 ;  /* 0x0000000500057c02 */ /* 0x002fc80008000f00 */
[----:B------:R1:W2:Y:S03]  /*8000*/  SYNCS.PHASECHK.TRANS64.TRYWAIT P0, [R5+URZ+0x8], R6 ;  /* 0x00000806050075a7 */ /* 0x0002a600080011ff */
[----:B--2---:R-:W-:Y:S05]  /*8010*/  @!P0 NANOSLEEP.SYNCS 0x989680 ;  /* 0x009896800000895d */ /* 0x004fea0003900000 */
[----:B------:R-:W2:Y:S02]  /*8020*/  @!P0 SYNCS.PHASECHK.TRANS64 P0, [R5+URZ+0x8], R6 ;  /* 0x00000806050085a7 */ /* 0x000ea400080010ff */
[----:B--2---:R-:W-:Y:S05]  /*8030*/  @!P0 BRA `(.L_x_61) ;  /* 0xfffffffc00ec8947 */ /* 0x004fea000383ffff */
[----:B------:R-:W-:Y:S05]  /*8040*/  BRA `(.L_x_60) ;  /* 0xffffffb000a07947 */ /* 0x000fea000383ffff */
.L_x_63:
[----:B------:R-:W-:Y:S01]  /*8050*/  BSSY B0, `(.L_x_145) ;  /* 0x0000006000007945 */ /* 0x000fe20003800000 */
[----:B------:R-:W-:-:S07]  /*8060*/  MOV R15, 0xffffffff ;  /* 0xffffffff000f7802 */ /* 0x000fce0000000f00 */
[----:B-1---5:R-:W-:Y:S05]  /*8070*/  WARPSYNC.COLLECTIVE R15, `(.L_x_146) ;  /* 0x000000000f0c7348 */ /* 0x022fea0003c00000 */
[----:B------:R-:W-:Y:S02]  /*8080*/  ELECT P6, UR79, PT ;  /* 0x00000000004f782f */ /* 0x000fe400038c0000 */
[----:B------:R-:W-:Y:S01]  /*8090*/  MOV R14, UR79 ;  /* 0x0000004f000e7c02 */ /* 0x000fe20008000f00 */
[----:B-1---5:R-:W-:Y:S10]  /*80a0*/  ENDCOLLECTIVE ;  /* 0x000000000000791b */ /* 0x022ff40003800000 */
.L_x_146:
[----:B------:R-:W-:Y:S05]  /*80b0*/  BSYNC B0 ;  /* 0x0000000000007941 */ /* 0x000fea0003800000 */
.L_x_145:
[----:B------:R-:W-:Y:S05]  /*80c0*/  BRA `(.L_x_147) ;  /* 0xffffffb000d07947 */ /* 0x000fea000383ffff */
.L_x_65:
[----:B-1----:R-:W-:-:S04]  /*80d0*/  MOV R3, UR5 ;  /* 0x0000000500037c02 */ /* 0x002fc80008000f00 */
[----:B------:R1:W2:Y:S03]  /*80e0*/  SYNCS.PHASECHK.TRANS64.TRYWAIT P0, [R3+URZ+0x8], R4 ;  /* 0x00000804030075a7 */ /* 0x0002a600080011ff */
[----:B--2---:R-:W-:Y:S05]  /*80f0*/  @!P0 NANOSLEEP.SYNCS 0x989680 ;  /* 0x009896800000895d */ /* 0x004fea0003900000 */
[----:B------:R-:W2:Y:S02]  /*8100*/  @!P0 SYNCS.PHASECHK.TRANS64 P0, [R3+URZ+0x8], R4 ;  /* 0x00000804030085a7 */ /* 0x000ea400080010ff */
[----:B--2---:R-:W-:Y:S05]  /*8110*/  @!P0 BRA `(.L_x_65) ;  /* 0xfffffffc00ec8947 */ /* 0x004fea000383ffff */
[----:B------:R-:W-:Y:S05]  /*8120*/  BRA `(.L_x_64) ;  /* 0xffffffb000d47947 */ /* 0x000fea000383ffff */
.L_x_66:
[----:B-1----:R1:W2:Y:S02]  /*8130*/  SYNCS.PHASECHK.TRANS64.TRYWAIT P0, [R0+URZ+0x70], R4 ;  /* 0x00007004000075a7 */ /* 0x0022a400080011ff */
[----:B--2---:R-:W-:Y:S05]  /*8140*/  @!P0 NANOSLEEP.SYNCS 0x989680 ;  /* 0x009896800000895d */ /* 0x004fea0003900000 */
[----:B------:R-:W2:Y:S02]  /*8150*/  @!P0 SYNCS.PHASECHK.TRANS64 P0, [R0+URZ+0x70], R4 ;  /* 0x00007004000085a7 */ /* 0x000ea400080010ff */
[----:B--2---:R-:W-:Y:S05]  /*8160*/  @!P0 BRA `(.L_x_66) ;  /* 0xfffffffc00f08947 */ /* 0x004fea000383ffff */
[----:B------:R-:W-:Y:S05]  /*8170*/  BRA `(.L_x_148) ;  /* 0xffffffb400c07947 */ /* 0x000fea000383ffff */
.L_x_68:
[----:B------:R-:W-:-:S07]  /*8180*/  MOV R0, UR31 ;  /* 0x0000001f00007c02 */ /* 0x000fce0008000f00 */
.L_x_149:
[----:B-1----:R1:W2:Y:S02]  /*8190*/  SYNCS.PHASECHK.TRANS64.TRYWAIT P0, [R0+URZ+0xb0], R4 ;  /* 0x0000b004000075a7 */ /* 0x0022a400080011ff */
[----:B--2---:R-:W-:Y:S05]  /*81a0*/  @!P0 NANOSLEEP.SYNCS 0x989680 ;  /* 0x009896800000895d */ /* 0x004fea0003900000 */
[----:B------:R-:W2:Y:S02]  /*81b0*/  @!P0 SYNCS.PHASECHK.TRANS64 P0, [R0+URZ+0xb0], R4 ;  /* 0x0000b004000085a7 */ /* 0x000ea400080010ff */
[----:B--2---:R-:W-:Y:S05]  /*81c0*/  @!P0 BRA `(.L_x_149) ;  /* 0xfffffffc00f08947 */ /* 0x004fea000383ffff */
[----:B------:R-:W-:Y:S05]  /*81d0*/  BRA `(.L_x_150) ;  /* 0xffffffb8000c7947 */ /* 0x000fea000383ffff */
.L_x_71:
[----:B------:R-:W-:Y:S07]  /*81e0*/  MOV R0, UR5 ;  /* 0x0000000500007c02 */ /* 0x000fee0008000f00 */
.L_x_151:
[----:B-1----:R1:W2:Y:S02]  /*81f0*/  SYNCS.PHASECHK.TRANS64.TRYWAIT P0, [R0+URZ], R4 ;  /* 0x00000004000075a7 */ /* 0x0022a400080011ff */
[----:B--2---:R-:W-:Y:S05]  /*8200*/  @!P0 NANOSLEEP.SYNCS 0x989680 ;  /* 0x009896800000895d */ /* 0x004fea0003900000 */
[----:B------:R-:W2:Y:S02]  /*8210*/  @!P0 SYNCS.PHASECHK.TRANS64 P0, [R0+URZ], R4 ;  /* 0x00000004000085a7 */ /* 0x000ea400080010ff */
[----:B--2---:R-:W-:Y:S05]  /*8220*/  @!P0 BRA `(.L_x_151) ;  /* 0xfffffffc00f08947 */ /* 0x004fea000383ffff */
[----:B------:R-:W-:Y:S05]  /*8230*/  BRA `(.L_x_70) ;  /* 0xffffffb800207947 */ /* 0x000fea000383ffff */
.L_x_75:
[----:B-1----:R-:W-:-:S07]  /*8240*/  MOV R0, UR4 ;  /* 0x0000000400007c02 */ /* 0x002fce0008000f00 */
.L_x_152:
[----:B-1----:R1:W2:Y:S02]  /*8250*/  SYNCS.PHASECHK.TRANS64.TRYWAIT P0, [R0+URZ], R2 ;  /* 0x00000002000075a7 */ /* 0x0022a400080011ff */
[----:B--2---:R-:W-:Y:S05]  /*8260*/  @!P0 NANOSLEEP.SYNCS 0x989680 ;  /* 0x009896800000895d */ /* 0x004fea0003900000 */
[----:B------:R-:W2:Y:S02]  /*8270*/  @!P0 SYNCS.PHASECHK.TRANS64 P0, [R0+URZ], R2 ;  /* 0x00000002000085a7 */ /* 0x000ea400080010ff */
[----:B--2---:R-:W-:Y:S05]  /*8280*/  @!P0 BRA `(.L_x_152) ;  /* 0xfffffffc00f08947 */ /* 0x004fea000383ffff */
[----:B------:R-:W-:Y:S05]  /*8290*/  BRA `(.L_x_153) ;  /* 0xffffffbc00147947 */ /* 0x000fea000383ffff */
.L_x_76:
[----:B------:R-:W-:-:S07]  /*82a0*/  MOV R0, UR5 ;  /* 0x0000000500007c02 */ /* 0x000fce0008000f00 */
.L_x_154:
[----:B-1----:R1:W2:Y:S02]  /*82b0*/  SYNCS.PHASECHK.TRANS64.TRYWAIT P0, [R0+URZ], R3 ;  /* 0x00000003000075a7 */ /* 0x0022a400080011ff */
[----:B--2---:R-:W-:Y:S05]  /*82c0*/  @!P0 NANOSLEEP.SYNCS 0x989680 ;  /* 0x009896800000895d */ /* 0x004fea0003900000 */
[----:B------:R-:W2:Y:S02]  /*82d0*/  @!P0 SYNCS.PHASECHK.TRANS64 P0, [R0+URZ], R3 ;  /* 0x00000003000085a7 */ /* 0x000ea400080010ff */
[----:B--2---:R-:W-:Y:S05]  /*82e0*/  @!P0 BRA `(.L_x_154) ;  /* 0xfffffffc00f08947 */ /* 0x004fea000383ffff */
[----:B------:R-:W-:Y:S05]  /*82f0*/  BRA `(.L_x_155) ;  /* 0xffffffbc00207947 */ /* 0x000fea000383ffff */
.L_x_77:
[----:B------:R-:W-:-:S07]  /*8300*/  MOV R0, UR5 ;  /* 0x0000000500007c02 */ /* 0x000fce0008000f00 */
.L_x_156:
[----:B-1----:R1:W2:Y:S02]  /*8310*/  SYNCS.PHASECHK.TRANS64.TRYWAIT P0, [R0+URZ], R3 ;  /* 0x00000003000075a7 */ /* 0x0022a400080011ff */
[----:B--2---:R-:W-:Y:S05]  /*8320*/  @!P0 NANOSLEEP.SYNCS 0x989680 ;  /* 0x009896800000895d */ /* 0x004fea0003900000 */
[----:B------:R-:W2:Y:S02]  /*8330*/  @!P0 SYNCS.PHASECHK.TRANS64 P0, [R0+URZ], R3 ;  /* 0x00000003000085a7 */ /* 0x000ea400080010ff */
[----:B--2---:R-:W-:Y:S05]  /*8340*/  @!P0 BRA `(.L_x_156) ;  /* 0xfffffffc00f08947 */ /* 0x004fea000383ffff */
[----:B------:R-:W-:Y:S05]  /*8350*/  BRA `(.L_x_157) ;  /* 0xffffffbc002c7947 */ /* 0x000fea000383ffff */
.L_x_80:
[----:B------:R-:W-:-:S07]  /*8360*/  MOV R0, UR26 ;  /* 0x0000001a00007c02 */ /* 0x000fce0008000f00 */
.L_x_158:
[----:B-1----:R1:W2:Y:S02]  /*8370*/  SYNCS.PHASECHK.TRANS64.TRYWAIT P1, [R0+URZ+0xf0], R2 ;  /* 0x0000f002000075a7 */ /* 0x0022a400080211ff */
[----:B--2---:R-:W-:Y:S05]  /*8380*/  @!P1 NANOSLEEP.SYNCS 0x989680 ;  /* 0x009896800000995d */ /* 0x004fea0003900000 */
[----:B------:R-:W2:Y:S02]  /*8390*/  @!P1 SYNCS.PHASECHK.TRANS64 P1, [R0+URZ+0xf0], R2 ;  /* 0x0000f002000095a7 */ /* 0x000ea400080210ff */
[----:B--2---:R-:W-:Y:S05]  /*83a0*/  @!P1 BRA `(.L_x_158) ;  /* 0xfffffffc00f09947 */ /* 0x004fea000383ffff */
[----:B------:R-:W-:Y:S05]  /*83b0*/  BRA `(.L_x_159) ;  /* 0xffffffbc00787947 */ /* 0x000fea000383ffff */
.L_x_85:
[----:B--2---:R2:W4:Y:S02]  /*83c0*/  SYNCS.PHASECHK.TRANS64.TRYWAIT P0, [R12+URZ+0x70], R0 ;  /* 0x000070000c0075a7 */ /* 0x00452400080011ff */
[----:B----4-:R-:W-:Y:S05]  /*83d0*/  @!P0 NANOSLEEP.SYNCS 0x989680 ;  /* 0x009896800000895d */ /* 0x010fea0003900000 */
[----:B------:R-:W4:Y:S02]  /*83e0*/  @!P0 SYNCS.PHASECHK.TRANS64 P0, [R12+URZ+0x70], R0 ;  /* 0x000070000c0085a7 */ /* 0x000f2400080010ff */
[----:B----4-:R-:W-:Y:S05]  /*83f0*/  @!P0 BRA `(.L_x_85) ;  /* 0xfffffffc00f08947 */ /* 0x010fea000383ffff */
[----:B------:R-:W-:Y:S05]  /*8400*/  BRA `(.L_x_160) ;  /* 0xffffffc000947947 */ /* 0x000fea000383ffff */
.L_x_88:
[----:B-1----:R-:W-:Y:S07]  /*8410*/  MOV R0, UR29 ;  /* 0x0000001d00007c02 */ /* 0x002fee0008000f00 */
.L_x_161:
[----:B-1----:R1:W2:Y:S02]  /*8420*/  SYNCS.PHASECHK.TRANS64.TRYWAIT P2, [R0+URZ+0x68], R6 ;  /* 0x00006806000075a7 */ /* 0x0022a400080411ff */
[----:B--2---:R-:W-:Y:S05]  /*8430*/  @!P2 NANOSLEEP.SYNCS 0x989680 ;  /* 0x009896800000a95d */ /* 0x004fea0003900000 */
[----:B------:R-:W2:Y:S02]  /*8440*/  @!P2 SYNCS.PHASECHK.TRANS64 P2, [R0+URZ+0x68], R6 ;  /* 0x000068060000a5a7 */ /* 0x000ea400080410ff */
[----:B--2---:R-:W-:Y:S05]  /*8450*/  @!P2 BRA `(.L_x_161) ;  /* 0xfffffffc00f0a947 */ /* 0x004fea000383ffff */
[----:B------:R-:W-:Y:S05]  /*8460*/  BRA `(.L_x_87) ;  /* 0xffffffc400f87947 */ /* 0x000fea000383ffff */
.L_x_91:
[----:B------:R-:W-:Y:S07]  /*8470*/  MOV R0, UR4 ;  /* 0x0000000400007c02 */ /* 0x000fee0008000f00 */
.L_x_162:
[----:B-1----:R1:W2:Y:S02]  /*8480*/  SYNCS.PHASECHK.TRANS64.TRYWAIT P0, [R0+URZ+0x48], R9 ;  /* 0x00004809000075a7 */ /* 0x0022a400080011ff */
[----:B--2---:R-:W-:Y:S05]  /*8490*/  @!P0 NANOSLEEP.SYNCS 0x989680 ;  /* 0x009896800000895d */ /* 0x004fea0003900000 */
[----:B------:R-:W2:Y:S02]  /*84a0*/  @!P0 SYNCS.PHASECHK.TRANS64 P0, [R0+URZ+0x48], R9 ;  /* 0x00004809000085a7 */ /* 0x000ea400080010ff */
[----:B--2---:R-:W-:Y:S05]  /*84b0*/  @!P0 BRA `(.L_x_162) ;  /* 0xfffffffc00f08947 */ /* 0x004fea000383ffff */
[----:B------:R-:W-:Y:S05]  /*84c0*/  BRA `(.L_x_163) ;  /* 0xffffffc800587947 */ /* 0x000fea000383ffff */
.L_x_92:
[----:B------:R-:W-:Y:S07]  /*84d0*/  MOV R0, UR5 ;  /* 0x0000000500007c02 */ /* 0x000fee0008000f00 */
.L_x_164:
[----:B-1----:R1:W2:Y:S02]  /*84e0*/  SYNCS.PHASECHK.TRANS64.TRYWAIT P0, [R0+URZ+0x48], R6 ;  /* 0x00004806000075a7 */ /* 0x0022a400080011ff */
[----:B--2---:R-:W-:Y:S05]  /*84f0*/  @!P0 NANOSLEEP.SYNCS 0x989680 ;  /* 0x009896800000895d */ /* 0x004fea0003900000 */
[----:B------:R-:W2:Y:S02]  /*8500*/  @!P0 SYNCS.PHASECHK.TRANS64 P0, [R0+URZ+0x48], R6 ;  /* 0x00004806000085a7 */ /* 0x000ea400080010ff */
[----:B--2---:R-:W-:Y:S05]  /*8510*/  @!P0 BRA `(.L_x_164) ;  /* 0xfffffffc00f08947 */ /* 0x004fea000383ffff */
[----:B------:R-:W-:Y:S05]  /*8520*/  BRA `(.L_x_165) ;  /* 0xffffffc800d47947 */ /* 0x000fea000383ffff */
.L_x_94:
[----:B------:R-:W-:-:S07]  /*8530*/  MOV R0, UR4 ;  /* 0x0000000400007c02 */ /* 0x000fce0008000f00 */
.L_x_166:
[----:B-1----:R1:W2:Y:S02]  /*8540*/  SYNCS.PHASECHK.TRANS64.TRYWAIT P0, [R0+URZ], R2 ;  /* 0x00000002000075a7 */ /* 0x0022a400080011ff */
[----:B--2---:R-:W-:Y:S05]  /*8550*/  @!P0 NANOSLEEP.SYNCS 0x989680 ;  /* 0x009896800000895d */ /* 0x004fea0003900000 */
[----:B------:R-:W2:Y:S02]  /*8560*/  @!P0 SYNCS.PHASECHK.TRANS64 P0, [R0+URZ], R2 ;  /* 0x00000002000085a7 */ /* 0x000ea400080010ff */
[----:B--2---:R-:W-:Y:S05]  /*8570*/  @!P0 BRA `(.L_x_166) ;  /* 0xfffffffc00f08947 */ /* 0x004fea000383ffff */
[----:B------:R-:W-:Y:S05]  /*8580*/  BRA `(.L_x_167) ;  /* 0xffffffcc00887947 */ /* 0x000fea000383ffff */
.L_x_95:
[----:B------:R-:W-:-:S07]  /*8590*/  MOV R0, UR5 ;  /* 0x0000000500007c02 */ /* 0x000fce0008000f00 */
.L_x_168:
[----:B-1----:R1:W2:Y:S02]  /*85a0*/  SYNCS.PHASECHK.TRANS64.TRYWAIT P0, [R0+URZ], R2 ;  /* 0x00000002000075a7 */ /* 0x0022a400080011ff */
[----:B--2---:R-:W-:Y:S05]  /*85b0*/  @!P0 NANOSLEEP.SYNCS 0x989680 ;  /* 0x009896800000895d */ /* 0x004fea0003900000 */
[----:B------:R-:W2:Y:S02]  /*85c0*/  @!P0 SYNCS.PHASECHK.TRANS64 P0, [R0+URZ], R2 ;  /* 0x00000002000085a7 */ /* 0x000ea400080010ff */
[----:B--2---:R-:W-:Y:S05]  /*85d0*/  @!P0 BRA `(.L_x_168) ;  /* 0xfffffffc00f08947 */ /* 0x004fea000383ffff */
[----:B------:R-:W-:Y:S05]  /*85e0*/  BRA `(.L_x_169) ;  /* 0xffffffcc00947947 */ /* 0x000fea000383ffff */
.L_x_97:
[----:B-1----:R1:W2:Y:S02]  /*85f0*/  SYNCS.PHASECHK.TRANS64.TRYWAIT P0, [R3+URZ+0x70], R0 ;  /* 0x00007000030075a7 */ /* 0x0022a400080011ff */
[----:B--2---:R-:W-:Y:S05]  /*8600*/  @!P0 NANOSLEEP.SYNCS 0x989680 ;  /* 0x009896800000895d */ /* 0x004fea0003900000 */
[----:B------:R-:W2:Y:S02]  /*8610*/  @!P0 SYNCS.PHASECHK.TRANS64 P0, [R3+URZ+0x70], R0 ;  /* 0x00007000030085a7 */ /* 0x000ea400080010ff */
[----:B--2---:R-:W-:Y:S05]  /*8620*/  @!P0 BRA `(.L_x_97) ;  /* 0xfffffffc00f08947 */ /* 0x004fea000383ffff */
[----:B------:R-:W-:Y:S05]  /*8630*/  BRA `(.L_x_170) ;  /* 0xffffffd0007c7947 */ /* 0x000fea000383ffff */
.L_x_107:
[----:B-1----:R1:W2:Y:S02]  /*8640*/  SYNCS.PHASECHK.TRANS64.TRYWAIT P1, [R0+URZ+0x30], R3 ;  /* 0x00003003000075a7 */ /* 0x0022a400080211ff */
[----:B--2---:R-:W-:Y:S05]  /*8650*/  @!P1 NANOSLEEP.SYNCS 0x989680 ;  /* 0x009896800000995d */ /* 0x004fea0003900000 */
[----:B------:R-:W2:Y:S02]  /*8660*/  @!P1 SYNCS.PHASECHK.TRANS64 P1, [R0+URZ+0x30], R3 ;  /* 0x00003003000095a7 */ /* 0x000ea400080210ff */
[----:B--2---:R-:W-:Y:S05]  /*8670*/  @!P1 BRA `(.L_x_107) ;  /* 0xfffffffc00f09947 */ /* 0x004fea000383ffff */
[----:B------:R-:W-:Y:S05]  /*8680*/  BRA `(.L_x_106) ;  /* 0xffffffdc00fc7947 */ /* 0x000fea000383ffff */
.L_x_109:
[----:B-1----:R1:W4:Y:S02]  /*8690*/  SYNCS.PHASECHK.TRANS64.TRYWAIT P0, [R53+URZ+0x90], R2 ;  /* 0x00009002350075a7 */ /* 0x00232400080011ff */
[----:B----4-:R-:W-:Y:S05]  /*86a0*/  @!P0 NANOSLEEP.SYNCS 0x989680 ;  /* 0x009896800000895d */ /* 0x010fea0003900000 */
[----:B------:R-:W4:Y:S02]  /*86b0*/  @!P0 SYNCS.PHASECHK.TRANS64 P0, [R53+URZ+0x90], R2 ;  /* 0x00009002350085a7 */ /* 0x000f2400080010ff */
[----:B----4-:R-:W-:Y:S05]  /*86c0*/  @!P0 BRA `(.L_x_109) ;  /* 0xfffffffc00f08947 */ /* 0x010fea000383ffff */
[----:B------:R-:W-:Y:S05]  /*86d0*/  BRA `(.L_x_108) ;  /* 0xffffffe0002c7947 */ /* 0x000fea000383ffff */
.L_x_120:
[----:B-1----:R1:W2:Y:S02]  /*86e0*/  SYNCS.PHASECHK.TRANS64.TRYWAIT P0, [R3+URZ+0x30], R66 ;  /* 0x00003042030075a7 */ /* 0x0022a400080011ff */
[----:B--2---:R-:W-:Y:S05]  /*86f0*/  @!P0 NANOSLEEP.SYNCS 0x989680 ;  /* 0x009896800000895d */ /* 0x004fea0003900000 */
[----:B------:R-:W2:Y:S02]  /*8700*/  @!P0 SYNCS.PHASECHK.TRANS64 P0, [R3+URZ+0x30], R66 ;  /* 0x00003042030085a7 */ /* 0x000ea400080010ff */
[----:B--2---:R-:W-:Y:S05]  /*8710*/  @!P0 BRA `(.L_x_120) ;  /* 0xfffffffc00f08947 */ /* 0x004fea000383ffff */
[----:B------:R-:W-:Y:S05]  /*8720*/  BRA `(.L_x_119) ;  /* 0xffffffe800547947 */ /* 0x000fea000383ffff */
        .weak           $__internal_0_$__cuda_sm10x_tcgen05_guardrail_trap_col_being_dealloced_not_returned_by_alloc
        .type           $__internal_0_$__cuda_sm10x_tcgen05_guardrail_trap_col_being_dealloced_not_returned_by_alloc,@function
        .size           $__internal_0_$__cuda_sm10x_tcgen05_guardrail_trap_col_being_dealloced_not_returned_by_alloc,($__internal_1_$__cuda_sm10x_tcgen05_guardrail_trap_phase_invalid_during_alloc - $__internal_0_$__cuda_sm10x_tcgen05_guardrail_trap_col_being_dealloced_not_returned_by_alloc)
$__internal_0_$__cuda_sm10x_tcgen05_guardrail_trap_col_being_dealloced_not_returned_by_alloc:
[----:B------:R-:W-:Y:S05]  /*8730*/  BPT.TRAP 0x1 ;  /* 0x000000040000795c */ /* 0x000fea0000300000 */
[----:B------:R-:W-:-:S04]  /*8740*/  HFMA2 R3, -RZ, RZ, 0, 0 ;  /* 0x00000000ff037431 */ /* 0x000fc800000001ff */
[----:B------:R-:W-:Y:S05]  /*8750*/  RET.REL.NODEC R2 `(_ZN7cutlass13device_kernelINS_4gemm6kernel13GemmUniversalIN4cute5tupleIJiiiiEEENS1_10collective13CollectiveMmaINS1_35MainloopSm100TmaUmmaWarpSpecializedILi3ELi2ELi4ENS5_IJNS4_1CILi2EEESB_NSA_ILi1EEEEEEEENS5_IJNSA_ILi128EEENSA_ILi64EEESG_EEENS_10bfloat16_tENS5_IJlSC_lEEESI_SJ_NS4_8TiledMMAINS4_8MMA_AtomIJNS4_26SM100_MMA_F16BF16_2x1SM_SSISI_SI_fLi128ELi64ELNS4_4UMMA5MajorE0ELSO_0ELNSN_7ScaleInE0ELSP_0EEEEEENS4_6LayoutINS5_IJSC_SC_SC_EEENS5_IJNSA_ILi0EEESU_SU_EEEEENS5_IJNS4_10UnderscoreESX_SX_EEEEENS4_28SM100_TMA_2SM_LOAD_MULTICASTENS4_14ComposedLayoutINS4_7SwizzleILi3ELi4ELi3EEENS4_18smem_ptr_flag_bitsILi16EEENSS_INS5_IJNSA_ILi8EEESG_EEENS5_IJSG_SC_EEEEEEEvNS4_8identityENS4_18SM100_TMA_2SM_LOADES1A_vS1B_EENS_8epilogue10collective18CollectiveEpilogueINS1E_23Sm100TmaWarpSpecializedILi3ELi2ELi16ELb1ELb0EEEJNS5_IJSG_SG_SG_EEENS5_IJNSS_ISG_SC_EENSS_INS5_IJNSA_ILi16EEESB_EEENS5_IJSC_NSA_ILi32EEEEEEEEEEESI_SJ_SI_SJ_NS1E_6fusion15FusionCallbacksIS1I_NS1R_17LinearCombinationISI_fSI_fLNS_15FloatRoundStyleE2EEES1J_S1Q_JEEENS4_5SM1004TMEM4LOAD26SM100_TMEM_LOAD_32dp32b16xENS4_13SM90_TMA_LOADENS11_INS12_ILi1ELi4ELi3EEES15_NSS_INS5_IJS16_S1L_EEENS5_IJS1L_SC_EEEEEEENS4_39AutoVectorizingCopyWithAssumedAlignmentILi128EEENS4_14SM90_TMA_STOREES26_S28_S28_EEEvvEEEEvNT_6ParamsE) ;  /* 0xffffff7802287950 */ /* 0x000fea0003c3ffff */
        .weak           $__internal_1_$__cuda_sm10x_tcgen05_guardrail_trap_phase_invalid_during_alloc
        .type           $__internal_1_$__cuda_sm10x_tcgen05_guardrail_trap_phase_invalid_during_alloc,@function
        .size           $__internal_1_$__cuda_sm10x_tcgen05_guardrail_trap_phase_invalid_during_alloc,($__internal_2_$__cuda_sm10x_tcgen05_guardrail_trap_unallocated_columns_being_dealloced - $__internal_1_$__cuda_sm10x_tcgen05_guardrail_trap_phase_invalid_during_alloc)
$__internal_1_$__cuda_sm10x_tcgen05_guardrail_trap_phase_invalid_during_alloc:
[----:B------:R-:W-:Y:S05]  /*8760*/  BPT.TRAP 0x1 ;  /* 0x000000040000795c */ /* 0x000fea0000300000 */
[----:B------:R-:W-:-:S04]  /*8770*/  MOV R5, 0x0 ;  /* 0x0000000000057802 */ /* 0x000fc80000000f00 */
[----:B------:R-:W-:Y:S05]  /*8780*/  RET.REL.NODEC R4 `(_ZN7cutlass13device_kernelINS_4gemm6kernel13GemmUniversalIN4cute5tupleIJiiiiEEENS1_10collective13CollectiveMmaINS1_35MainloopSm100TmaUmmaWarpSpecializedILi3ELi2ELi4ENS5_IJNS4_1CILi2EEESB_NSA_ILi1EEEEEEEENS5_IJNSA_ILi128EEENSA_ILi64EEESG_EEENS_10bfloat16_tENS5_IJlSC_lEEESI_SJ_NS4_8TiledMMAINS4_8MMA_AtomIJNS4_26SM100_MMA_F16BF16_2x1SM_SSISI_SI_fLi128ELi64ELNS4_4UMMA5MajorE0ELSO_0ELNSN_7ScaleInE0ELSP_0EEEEEENS4_6LayoutINS5_IJSC_SC_SC_EEENS5_IJNSA_ILi0EEESU_SU_EEEEENS5_IJNS4_10UnderscoreESX_SX_EEEEENS4_28SM100_TMA_2SM_LOAD_MULTICASTENS4_14ComposedLayoutINS4_7SwizzleILi3ELi4ELi3EEENS4_18smem_ptr_flag_bitsILi16EEENSS_INS5_IJNSA_ILi8EEESG_EEENS5_IJSG_SC_EEEEEEEvNS4_8identityENS4_18SM100_TMA_2SM_LOADES1A_vS1B_EENS_8epilogue10collective18CollectiveEpilogueINS1E_23Sm100TmaWarpSpecializedILi3ELi2ELi16ELb1ELb0EEEJNS5_IJSG_SG_SG_EEENS5_IJNSS_ISG_SC_EENSS_INS5_IJNSA_ILi16EEESB_EEENS5_IJSC_NSA_ILi32EEEEEEEEEEESI_SJ_SI_SJ_NS1E_6fusion15FusionCallbacksIS1I_NS1R_17LinearCombinationISI_fSI_fLNS_15FloatRoundStyleE2EEES1J_S1Q_JEEENS4_5SM1004TMEM4LOAD26SM100_TMEM_LOAD_32dp32b16xENS4_13SM90_TMA_LOADENS11_INS12_ILi1ELi4ELi3EEES15_NSS_INS5_IJS16_S1L_EEENS5_IJS1L_SC_EEEEEEENS4_39AutoVectorizingCopyWithAssumedAlignmentILi128EEENS4_14SM90_TMA_STOREES26_S28_S28_EEEvvEEEEvNT_6ParamsE) ;  /* 0xffffff78041c7950 */ /* 0x000fea0003c3ffff */
        .weak           $__internal_2_$__cuda_sm10x_tcgen05_guardrail_trap_unallocated_columns_being_dealloced
        .type           $__internal_2_$__cuda_sm10x_tcgen05_guardrail_trap_unallocated_columns_being_dealloced,@function
        .size           $__internal_2_$__cuda_sm10x_tcgen05_guardrail_trap_unallocated_columns_being_dealloced,(.L_x_172 - $__internal_2_$__cuda_sm10x_tcgen05_guardrail_trap_unallocated_columns_being_dealloced)
$__internal_2_$__cuda_sm10x_tcgen05_guardrail_trap_unallocated_columns_being_dealloced:
[----:B------:R-:W-:Y:S05]  /*8790*/  BPT.TRAP 0x1 ;  /* 0x000000040000795c */ /* 0x000fea0000300000 */
[----:B------:R-:W-:-:S04]  /*87a0*/  HFMA2 R3, -RZ, RZ, 0, 0 ;  /* 0x00000000ff037431 */ /* 0x000fc800000001ff */
[----:B------:R-:W-:Y:S05]  /*87b0*/  RET.REL.NODEC R2 `(_ZN7cutlass13device_kernelINS_4gemm6kernel13GemmUniversalIN4cute5tupleIJiiiiEEENS1_10collective13CollectiveMmaINS1_35MainloopSm100TmaUmmaWarpSpecializedILi3ELi2ELi4ENS5_IJNS4_1CILi2EEESB_NSA_ILi1EEEEEEEENS5_IJNSA_ILi128EEENSA_ILi64EEESG_EEENS_10bfloat16_tENS5_IJlSC_lEEESI_SJ_NS4_8TiledMMAINS4_8MMA_AtomIJNS4_26SM100_MMA_F16BF16_2x1SM_SSISI_SI_fLi128ELi64ELNS4_4UMMA5MajorE0ELSO_0ELNSN_7ScaleInE0ELSP_0EEEEEENS4_6LayoutINS5_IJSC_SC_SC_EEENS5_IJNSA_ILi0EEESU_SU_EEEEENS5_IJNS4_10UnderscoreESX_SX_EEEEENS4_28SM100_TMA_2SM_LOAD_MULTICASTENS4_14ComposedLayoutINS4_7SwizzleILi3ELi4ELi3EEENS4_18smem_ptr_flag_bitsILi16EEENSS_INS5_IJNSA_ILi8EEESG_EEENS5_IJSG_SC_EEEEEEEvNS4_8identityENS4_18SM100_TMA_2SM_LOADES1A_vS1B_EENS_8epilogue10collective18CollectiveEpilogueINS1E_23Sm100TmaWarpSpecializedILi3ELi2ELi16ELb1ELb0EEEJNS5_IJSG_SG_SG_EEENS5_IJNSS_ISG_SC_EENSS_INS5_IJNSA_ILi16EEESB_EEENS5_IJSC_NSA_ILi32EEEEEEEEEEESI_SJ_SI_SJ_NS1E_6fusion15FusionCallbacksIS1I_NS1R_17LinearCombinationISI_fSI_fLNS_15FloatRoundStyleE2EEES1J_S1Q_JEEENS4_5SM1004TMEM4LOAD26SM100_TMEM_LOAD_32dp32b16xENS4_13SM90_TMA_LOADENS11_INS12_ILi1ELi4ELi3EEES15_NSS_INS5_IJS16_S1L_EEENS5_IJS1L_SC_EEEEEEENS4_39AutoVectorizingCopyWithAssumedAlignmentILi128EEENS4_14SM90_TMA_STOREES26_S28_S28_EEEvvEEEEvNT_6ParamsE) ;  /* 0xffffff7802107950 */ /* 0x000fea0003c3ffff */
.L_x_171:
[----:B------:R-:W-:-:S00]  /*87c0*/  BRA `(.L_x_171) ;  /* 0xfffffffc00fc7947 */ /* 0x000fc0000383ffff */
[----:B------:R-:W-:-:S00]  /*87d0*/  NOP ;  /* 0x0000000000007918 */ /* 0x000fc00000000000 */
        /* <DEDUP_REMOVED lines=10> */
.L_x_172:


//--------------------- .nv.global.init           --------------------------
	.section	.nv.global.init,"aw",@progbits
.nv.global.init:
	.type		$str$27,@object
	.size		$str$27,($str$28 - $str$27)
$str$27:
        /*0000*/ 	.byte	0x28, 0x61, 0x64, 0x64, 0x72, 0x65, 0x73, 0x73, 0x20, 0x26, 0x20, 0x6d, 0x61, 0x73, 0x6b, 0x29
        /*0010*/ 	.byte	0x20, 0x3d, 0x3d, 0x20, 0x30, 0x00
	.type		$str$28,@object
	.size		$str$28,($str$26 - $str$28)
$str$28:
        /*0016*/ 	.byte	0x2f, 0x74, 0x6d, 0x70, 0x2f, 0x63, 0x75, 0x74, 0x6c, 0x61, 0x73, 0x73, 0x5f, 0x73, 0x77, 0x65
        /*0026*/ 	.byte	0x65, 0x70, 0x5f, 0x73, 0x72, 0x63, 0x2f, 0x69, 0x6e, 0x63, 0x6c, 0x75, 0x64, 0x65, 0x2f, 0x63
        /*0036*/ 	.byte	0x75, 0x74, 0x65, 0x2f, 0x70, 0x6f, 0x69, 0x6e, 0x74, 0x65, 0x72, 0x5f, 0x66, 0x6c, 0x61, 0x67
        /*0046*/ 	.byte	0x67, 0x65, 0x64, 0x2e, 0x68, 0x70, 0x70, 0x00
	.type		$str$26,@object
	.size		$str$26,($str$25 - $str$26)
$str$26:
        /*004e*/ 	.byte	0x2f, 0x74, 0x6d, 0x70, 0x2f, 0x63, 0x75, 0x74, 0x6c, 0x61, 0x73, 0x73, 0x5f, 0x73, 0x77, 0x65
        /*005e*/ 	.byte	0x65, 0x70, 0x5f, 0x73, 0x72, 0x63, 0x2f, 0x69, 0x6e, 0x63, 0x6c, 0x75, 0x64, 0x65, 0x2f, 0x63
        /*006e*/ 	.byte	0x75, 0x74, 0x65, 0x2f, 0x61, 0x74, 0x6f, 0x6d, 0x2f, 0x63, 0x6f, 0x70, 0x79, 0x5f, 0x74, 0x72
        /*007e*/ 	.byte	0x61, 0x69, 0x74, 0x73, 0x5f, 0x73, 0x6d, 0x31, 0x30, 0x30, 0x2e, 0x68, 0x70, 0x70, 0x00
	.type		$str$25,@object
	.size		$str$25,(__unnamed_1 - $str$25)
$str$25:
        /*008d*/ 	.byte	0x28, 0x28, 0x75, 0x69, 0x6e, 0x74, 0x33, 0x32, 0x5f, 0x74, 0x28, 0x74, 0x68, 0x72, 0x65, 0x61
        /*009d*/ 	.byte	0x64, 0x49, 0x64, 0x78, 0x2e, 0x78, 0x29, 0x20, 0x2f, 0x20, 0x33, 0x32, 0x29, 0x20, 0x25, 0x20
        /*00ad*/ 	.byte	0x34, 0x29, 0x20, 0x3d, 0x3d, 0x20, 0x28, 0x28, 0x28, 0x74, 0x6d, 0x65, 0x6d, 0x5f, 0x61, 0x64
        /*00bd*/ 	.byte	0x64, 0x72, 0x20, 0x3e, 0x3e, 0x20, 0x31, 0x36, 0x29, 0x20, 0x2f, 0x20, 0x33, 0x32, 0x29, 0x20
        /*00cd*/ 	.byte	0x25, 0x20, 0x34, 0x29, 0x00
	.type		__unnamed_1,@object
	.size		__unnamed_1,(__unnamed_2 - __unnamed_1)
__unnamed_1:
        /*00d2*/ 	.byte	0x61, 0x75, 0x74, 0x6f, 0x20, 0x63, 0x75, 0x74, 0x65, 0x3a, 0x3a, 0x61, 0x73, 0x5f, 0x70, 0x6f
        /* <DEDUP_REMOVED lines=24> */
        /*0262*/ 	.byte	0x43, 0x3c, 0x32, 0x30, 0x34, 0x38, 0x3e, 0x3e, 0x3e, 0x3e, 0x5d, 0x00
	.type		__unnamed_2,@object
	.size		__unnamed_2,(.L_2 - __unnamed_2)
__unnamed_2:
        /* <DEDUP_REMOVED lines=40> */
        /*04ee*/ 	.byte	0x3a, 0x3a, 0x43, 0x3c, 0x30, 0x3e, 0x3e, 0x3e, 0x3e, 0x5d, 0x00
.L_2:


//--------------------- .nv.shared._ZN7cutlass13device_kernelINS_4gemm6kernel13GemmUniversalIN4cute5tupleIJiiiiEEENS1_10collective13CollectiveMmaINS1_35MainloopSm100TmaUmmaWarpSpecializedILi3ELi2ELi4ENS5_IJNS4_1CILi2EEESB_NSA_ILi1EEEEEEEENS5_IJNSA_ILi128EEENSA_ILi64EEESG_EEENS_10bfloat16_tENS5_IJlSC_lEEESI_SJ_NS4_8TiledMMAINS4_8MMA_AtomIJNS4_26SM100_MMA_F16BF16_2x1SM_SSISI_SI_fLi128ELi64ELNS4_4UMMA5MajorE0ELSO_0ELNSN_7ScaleInE0ELSP_0EEEEEENS4_6LayoutINS5_IJSC_SC_SC_EEENS5_IJNSA_ILi0EEESU_SU_EEEEENS5_IJNS4_10UnderscoreESX_SX_EEEEENS4_28SM100_TMA_2SM_LOAD_MULTICASTENS4_14ComposedLayoutINS4_7SwizzleILi3ELi4ELi3EEENS4_18smem_ptr_flag_bitsILi16EEENSS_INS5_IJNSA_ILi8EEESG_EEENS5_IJSG_SC_EEEEEEEvNS4_8identityENS4_18SM100_TMA_2SM_LOADES1A_vS1B_EENS_8epilogue10collective18CollectiveEpilogueINS1E_23Sm100TmaWarpSpecializedILi3ELi2ELi16ELb1ELb0EEEJNS5_IJSG_SG_SG_EEENS5_IJNSS_ISG_SC_EENSS_INS5_IJNSA_ILi16EEESB_EEENS5_IJSC_NSA_ILi32EEEEEEEEEEESI_SJ_SI_SJ_NS1E_6fusion15FusionCallbacksIS1I_NS1R_17LinearCombinationISI_fSI_fLNS_15FloatRoundStyleE2EEES1J_S1Q_JEEENS4_5SM1004TMEM4LOAD26SM100_TMEM_LOAD_32dp32b16xENS4_13SM90_TMA_LOADENS11_INS12_ILi1ELi4ELi3EEES15_NSS_INS5_IJS16_S1L_EEENS5_IJS1L_SC_EEEEEEENS4_39AutoVectorizingCopyWithAssumedAlignmentILi128EEENS4_14SM90_TMA_STOREES26_S28_S28_EEEvvEEEEvNT_6ParamsE --------------------------
	.section	.nv.shared._ZN7cutlass13device_kernelINS_4gemm6kernel13GemmUniversalIN4cute5tupleIJiiiiEEENS1_10collective13CollectiveMmaINS1_35MainloopSm100TmaUmmaWarpSpecializedILi3ELi2ELi4ENS5_IJNS4_1CILi2EEESB_NSA_ILi1EEEEEEEENS5_IJNSA_ILi128EEENSA_ILi64EEESG_EEENS_10bfloat16_tENS5_IJlSC_lEEESI_SJ_NS4_8TiledMMAINS4_8MMA_AtomIJNS4_26SM100_MMA_F16BF16_2x1SM_SSISI_SI_fLi128ELi64ELNS4_4UMMA5MajorE0ELSO_0ELNSN_7ScaleInE0ELSP_0EEEEEENS4_6LayoutINS5_IJSC_SC_SC_EEENS5_IJNSA_ILi0EEESU_SU_EEEEENS5_IJNS4_10UnderscoreESX_SX_EEEEENS4_28SM100_TMA_2SM_LOAD_MULTICASTENS4_14ComposedLayoutINS4_7SwizzleILi3ELi4ELi3EEENS4_18smem_ptr_flag_bitsILi16EEENSS_INS5_IJNSA_ILi8EEESG_EEENS5_IJSG_SC_EEEEEEEvNS4_8identityENS4_18SM100_TMA_2SM_LOADES1A_vS1B_EENS_8epilogue10collective18CollectiveEpilogueINS1E_23Sm100TmaWarpSpecializedILi3ELi2ELi16ELb1ELb0EEEJNS5_IJSG_SG_SG_EEENS5_IJNSS_ISG_SC_EENSS_INS5_IJNSA_ILi16EEESB_EEENS5_IJSC_NSA_ILi32EEEEEEEEEEESI_SJ_SI_SJ_NS1E_6fusion15FusionCallbacksIS1I_NS1R_17LinearCombinationISI_fSI_fLNS_15FloatRoundStyleE2EEES1J_S1Q_JEEENS4_5SM1004TMEM4LOAD26SM100_TMEM_LOAD_32dp32b16xENS4_13SM90_TMA_LOADENS11_INS12_ILi1ELi4ELi3EEES15_NSS_INS5_IJS16_S1L_EEENS5_IJS1L_SC_EEEEEEENS4_39AutoVectorizingCopyWithAssumedAlignmentILi128EEENS4_14SM90_TMA_STOREES26_S28_S28_EEEvvEEEEvNT_6ParamsE,"aw",@nobits
	.sectionflags	@""
	.align	16
	.zero		1024


//--------------------- .nv.shared.reserved.0     --------------------------
	.section	.nv.shared.reserved.0,"aw",@nobits
	.weak		__nv_reservedSMEM_offset_0_alias
	.size		__nv_reservedSMEM_offset_0_alias, 0, 64
	.other		__nv_reservedSMEM_offset_0_alias,@"STO_CUDA_RESERVED_SHARED STV_DEFAULT"
__nv_reservedSMEM_offset_0_alias:
	.zero		0
.nv.shared.reserved.0:
	.zero		64
	.weak		__nv_reservedSMEM_tcgen05_partition
	.type		__nv_reservedSMEM_tcgen05_partition,@object
	.size		__nv_reservedSMEM_tcgen05_partition,(.L_0 - __nv_reservedSMEM_tcgen05_partition)
__nv_reservedSMEM_tcgen05_partition:
	.zero		32
.L_0:


//--------------------- .nv.global                --------------------------
	.section	.nv.global,"aw",@nobits
.nv.global:
	.type		_ZN39_INTERNAL_6f7b9a94_4_k_cu_96a9d31a_84954cute1_E,@object
	.size		_ZN39_INTERNAL_6f7b9a94_4_k_cu_96a9d31a_84954cute1_E,(_ZN39_INTERNAL_6f7b9a94_4_k_cu_96a9d31a_84954cuda3std3__45__cpo6cbeginE - _ZN39_INTERNAL_6f7b9a94_4_k_cu_96a9d31a_84954cute1_E)
_ZN39_INTERNAL_6f7b9a94_4_k_cu_96a9d31a_84954cute1_E:
	.zero		1
	.type		_ZN39_INTERNAL_6f7b9a94_4_k_cu_96a9d31a_84954cuda3std3__45__cpo6cbeginE,@object
	.size		_ZN39_INTERNAL_6f7b9a94_4_k_cu_96a9d31a_84954cuda3std3__45__cpo6cbeginE,(_ZN39_INTERNAL_6f7b9a94_4_k_cu_96a9d31a_84954cuda3std3__48in_placeE - _ZN39_INTERNAL_6f7b9a94_4_k_cu_96a9d31a_84954cuda3std3__45__cpo6cbeginE)
_ZN39_INTERNAL_6f7b9a94_4_k_cu_96a9d31a_84954cuda3std3__45__cpo6cbeginE:
	.zero		1
	.type		_ZN39_INTERNAL_6f7b9a94_4_k_cu_96a9d31a_84954cuda3std3__48in_placeE,@object
	.size		_ZN39_INTERNAL_6f7b9a94_4_k_cu_96a9d31a_84954cuda3std3__48in_placeE,(_ZN39_INTERNAL_6f7b9a94_4_k_cu_96a9d31a_84954cuda3std6ranges3__45__cpo9iter_moveE - _ZN39_INTERNAL_6f7b9a94_4_k_cu_96a9d31a_84954cuda3std3__48in_placeE)
_ZN39_INTERNAL_6f7b9a94_4_k_cu_96a9d31a_84954cuda3std3__48in_placeE:
	.zero		1
	.type		_ZN39_INTERNAL_6f7b9a94_4_k_cu_96a9d31a_84954cuda3std6ranges3__45__cpo9iter_moveE,@object
	.size		_ZN39_INTERNAL_6f7b9a94_4_k_cu_96a9d31a_84954cuda3std6ranges3__45__cpo9iter_moveE,(_ZN39_INTERNAL_6f7b9a94_4_k_cu_96a9d31a_84954cuda3std3__45__cpo5beginE - _ZN39_INTERNAL_6f7b9a94_4_k_cu_96a9d31a_84954cuda3std6ranges3__45__cpo9iter_moveE)
_ZN39_INTERNAL_6f7b9a94_4_k_cu_96a9d31a_84954cuda3std6ranges3__45__cpo9iter_moveE:
	.zero		1
	.type		_ZN39_INTERNAL_6f7b9a94_4_k_cu_96a9d31a_84954cuda3std3__45__cpo5beginE,@object
	.size		_ZN39_INTERNAL_6f7b9a94_4_k_cu_96a9d31a_84954cuda3std3__45__cpo5beginE,(_ZN39_INTERNAL_6f7b9a94_4_k_cu_96a9d31a_84954cuda3std3__441_GLOBAL__N__6f7b9a94_4_k_cu_96a9d31a_84956ignoreE - _ZN39_INTERNAL_6f7b9a94_4_k_cu_96a9d31a_84954cuda3std3__45__cpo5beginE)
_ZN39_INTERNAL_6f7b9a94_4_k_cu_96a9d31a_84954cuda3std3__45__cpo5beginE:
	.zero		1
	.type		_ZN39_INTERNAL_6f7b9a94_4_k_cu_96a9d31a_84954cuda3std3__441_GLOBAL__N__6f7b9a94_4_k_cu_96a9d31a_84956ignoreE,@object
	.size		_ZN39_INTERNAL_6f7b9a94_4_k_cu_96a9d31a_84954cuda3std3__441_GLOBAL__N__6f7b9a94_4_k_cu_96a9d31a_84956ignoreE,(_ZN39_INTERNAL_6f7b9a94_4_k_cu_96a9d31a_84954cute7productE - _ZN39_INTERNAL_6f7b9a94_4_k_cu_96a9d31a_84954cuda3std3__441_GLOBAL__N__6f7b9a94_4_k_cu_96a9d31a_84956ignoreE)
_ZN39_INTERNAL_6f7b9a94_4_k_cu_96a9d31a_84954cuda3std3__441_GLOBAL__N__6f7b9a94_4_k_cu_96a9d31a_84956ignoreE:
	.zero		1
	.type		_ZN39_INTERNAL_6f7b9a94_4_k_cu_96a9d31a_84954cute7productE,@object
	.size		_ZN39_INTERNAL_6f7b9a94_4_k_cu_96a9d31a_84954cute7productE,(_ZN39_INTERNAL_6f7b9a94_4_k_cu_96a9d31a_84954cuda3std3__45__cpo3endE - _ZN39_INTERNAL_6f7b9a94_4_k_cu_96a9d31a_84954cute7productE)
_ZN39_INTERNAL_6f7b9a94_4_k_cu_96a9d31a_84954cute7productE:
	.zero		1
	.type		_ZN39_INTERNAL_6f7b9a94_4_k_cu_96a9d31a_84954cuda3std3__45__cpo3endE,@object
	.size		_ZN39_INTERNAL_6f7b9a94_4_k_cu_96a9d31a_84954cuda3std3__45__cpo3endE,(_ZN39_INTERNAL_6f7b9a94_4_k_cu_96a9d31a_84954cuda3std3__419piecewise_constructE - _ZN39_INTERNAL_6f7b9a94_4_k_cu_96a9d31a_84954cuda3std3__45__cpo3endE)
_ZN39_INTERNAL_6f7b9a94_4_k_cu_96a9d31a_84954cuda3std3__45__cpo3endE:
	.zero		1
	.type		_ZN39_INTERNAL_6f7b9a94_4_k_cu_96a9d31a_84954cuda3std3__419piecewise_constructE,@object
	.size		_ZN39_INTERNAL_6f7b9a94_4_k_cu_96a9d31a_84954cuda3std3__419piecewise_constructE,(_ZN39_INTERNAL_6f7b9a94_4_k_cu_96a9d31a_84954cuda3std3__45__cpo4cendE - _ZN39_INTERNAL_6f7b9a94_4_k_cu_96a9d31a_84954cuda3std3__419piecewise_constructE)
_ZN39_INTERNAL_6f7b9a94_4_k_cu_96a9d31a_84954cuda3std3__419piecewise_constructE:
	.zero		1
	.type		_ZN39_INTERNAL_6f7b9a94_4_k_cu_96a9d31a_84954cuda3std3__45__cpo4cendE,@object
	.size		_ZN39_INTERNAL_6f7b9a94_4_k_cu_96a9d31a_84954cuda3std3__45__cpo4cendE,(_ZN39_INTERNAL_6f7b9a94_4_k_cu_96a9d31a_84954cuda3std6ranges3__45__cpo4swapE - _ZN39_INTERNAL_6f7b9a94_4_k_cu_96a9d31a_84954cuda3std3__45__cpo4cendE)
_ZN39_INTERNAL_6f7b9a94_4_k_cu_96a9d31a_84954cuda3std3__45__cpo4cendE:
	.zero		1
	.type		_ZN39_INTERNAL_6f7b9a94_4_k_cu_96a9d31a_84954cuda3std6ranges3__45__cpo4swapE,@object
	.size		_ZN39_INTERNAL_6f7b9a94_4_k_cu_96a9d31a_84954cuda3std6ranges3__45__cpo4swapE,(.L_10 - _ZN39_INTERNAL_6f7b9a94_4_k_cu_96a9d31a_84954cuda3std6ranges3__45__cpo4swapE)
_ZN39_INTERNAL_6f7b9a94_4_k_cu_96a9d31a_84954cuda3std6ranges3__45__cpo4swapE:
	.zero		1
.L_10:


//--------------------- .nv.constant0._ZN7cutlass13device_kernelINS_4gemm6kernel13GemmUniversalIN4cute5tupleIJiiiiEEENS1_10collective13CollectiveMmaINS1_35MainloopSm100TmaUmmaWarpSpecializedILi3ELi2ELi4ENS5_IJNS4_1CILi2EEESB_NSA_ILi1EEEEEEEENS5_IJNSA_ILi128EEENSA_ILi64EEESG_EEENS_10bfloat16_tENS5_IJlSC_lEEESI_SJ_NS4_8TiledMMAINS4_8MMA_AtomIJNS4_26SM100_MMA_F16BF16_2x1SM_SSISI_SI_fLi128ELi64ELNS4_4UMMA5MajorE0ELSO_0ELNSN_7ScaleInE0ELSP_0EEEEEENS4_6LayoutINS5_IJSC_SC_SC_EEENS5_IJNSA_ILi0EEESU_SU_EEEEENS5_IJNS4_10UnderscoreESX_SX_EEEEENS4_28SM100_TMA_2SM_LOAD_MULTICASTENS4_14ComposedLayoutINS4_7SwizzleILi3ELi4ELi3EEENS4_18smem_ptr_flag_bitsILi16EEENSS_INS5_IJNSA_ILi8EEESG_EEENS5_IJSG_SC_EEEEEEEvNS4_8identityENS4_18SM100_TMA_2SM_LOADES1A_vS1B_EENS_8epilogue10collective18CollectiveEpilogueINS1E_23Sm100TmaWarpSpecializedILi3ELi2ELi16ELb1ELb0EEEJNS5_IJSG_SG_SG_EEENS5_IJNSS_ISG_SC_EENSS_INS5_IJNSA_ILi16EEESB_EEENS5_IJSC_NSA_ILi32EEEEEEEEEEESI_SJ_SI_SJ_NS1E_6fusion15FusionCallbacksIS1I_NS1R_17LinearCombinationISI_fSI_fLNS_15FloatRoundStyleE2EEES1J_S1Q_JEEENS4_5SM1004TMEM4LOAD26SM100_TMEM_LOAD_32dp32b16xENS4_13SM90_TMA_LOADENS11_INS12_ILi1ELi4ELi3EEES15_NSS_INS5_IJS16_S1L_EEENS5_IJS1L_SC_EEEEEEENS4_39AutoVectorizingCopyWithAssumedAlignmentILi128EEENS4_14SM90_TMA_STOREES26_S28_S28_EEEvvEEEEvNT_6ParamsE --------------------------
	.section	.nv.constant0._ZN7cutlass13device_kernelINS_4gemm6kernel13GemmUniversalIN4cute5tupleIJiiiiEEENS1_10collective13CollectiveMmaINS1_35MainloopSm100TmaUmmaWarpSpecializedILi3ELi2ELi4ENS5_IJNS4_1CILi2EEESB_NSA_ILi1EEEEEEEENS5_IJNSA_ILi128EEENSA_ILi64EEESG_EEENS_10bfloat16_tENS5_IJlSC_lEEESI_SJ_NS4_8TiledMMAINS4_8MMA_AtomIJNS4_26SM100_MMA_F16BF16_2x1SM_SSISI_SI_fLi128ELi64ELNS4_4UMMA5MajorE0ELSO_0ELNSN_7ScaleInE0ELSP_0EEEEEENS4_6LayoutINS5_IJSC_SC_SC_EEENS5_IJNSA_ILi0EEESU_SU_EEEEENS5_IJNS4_10UnderscoreESX_SX_EEEEENS4_28SM100_TMA_2SM_LOAD_MULTICASTENS4_14ComposedLayoutINS4_7SwizzleILi3ELi4ELi3EEENS4_18smem_ptr_flag_bitsILi16EEENSS_INS5_IJNSA_ILi8EEESG_EEENS5_IJSG_SC_EEEEEEEvNS4_8identityENS4_18SM100_TMA_2SM_LOADES1A_vS1B_EENS_8epilogue10collective18CollectiveEpilogueINS1E_23Sm100TmaWarpSpecializedILi3ELi2ELi16ELb1ELb0EEEJNS5_IJSG_SG_SG_EEENS5_IJNSS_ISG_SC_EENSS_INS5_IJNSA_ILi16EEESB_EEENS5_IJSC_NSA_ILi32EEEEEEEEEEESI_SJ_SI_SJ_NS1E_6fusion15FusionCallbacksIS1I_NS1R_17LinearCombinationISI_fSI_fLNS_15FloatRoundStyleE2EEES1J_S1Q_JEEENS4_5SM1004TMEM4LOAD26SM100_TMEM_LOAD_32dp32b16xENS4_13SM90_TMA_LOADENS11_INS12_ILi1ELi4ELi3EEES15_NSS_INS5_IJS16_S1L_EEENS5_IJS1L_SC_EEEEEEENS4_39AutoVectorizingCopyWithAssumedAlignmentILi128EEENS4_14SM90_TMA_STOREES26_S28_S28_EEEvvEEEEvNT_6ParamsE,"a",@progbits
	.sectionflags	@""
	.align	4
.nv.constant0._ZN7cutlass13device_kernelINS_4gemm6kernel13GemmUniversalIN4cute5tupleIJiiiiEEENS1_10collective13CollectiveMmaINS1_35MainloopSm100TmaUmmaWarpSpecializedILi3ELi2ELi4ENS5_IJNS4_1CILi2EEESB_NSA_ILi1EEEEEEEENS5_IJNSA_ILi128EEENSA_ILi64EEESG_EEENS_10bfloat16_tENS5_IJlSC_lEEESI_SJ_NS4_8TiledMMAINS4_8MMA_AtomIJNS4_26SM100_MMA_F16BF16_2x1SM_SSISI_SI_fLi128ELi64ELNS4_4UMMA5MajorE0ELSO_0ELNSN_7ScaleInE0ELSP_0EEEEEENS4_6LayoutINS5_IJSC_SC_SC_EEENS5_IJNSA_ILi0EEESU_SU_EEEEENS5_IJNS4_10UnderscoreESX_SX_EEEEENS4_28SM100_TMA_2SM_LOAD_MULTICASTENS4_14ComposedLayoutINS4_7SwizzleILi3ELi4ELi3EEENS4_18smem_ptr_flag_bitsILi16EEENSS_INS5_IJNSA_ILi8EEESG_EEENS5_IJSG_SC_EEEEEEEvNS4_8identityENS4_18SM100_TMA_2SM_LOADES1A_vS1B_EENS_8epilogue10collective18CollectiveEpilogueINS1E_23Sm100TmaWarpSpecializedILi3ELi2ELi16ELb1ELb0EEEJNS5_IJSG_SG_SG_EEENS5_IJNSS_ISG_SC_EENSS_INS5_IJNSA_ILi16EEESB_EEENS5_IJSC_NSA_ILi32EEEEEEEEEEESI_SJ_SI_SJ_NS1E_6fusion15FusionCallbacksIS1I_NS1R_17LinearCombinationISI_fSI_fLNS_15FloatRoundStyleE2EEES1J_S1Q_JEEENS4_5SM1004TMEM4LOAD26SM100_TMEM_LOAD_32dp32b16xENS4_13SM90_TMA_LOADENS11_INS12_ILi1ELi4ELi3EEES15_NSS_INS5_IJS16_S1L_EEENS5_IJS1L_SC_EEEEEEENS4_39AutoVectorizingCopyWithAssumedAlignmentILi128EEENS4_14SM90_TMA_STOREES26_S28_S28_EEEvvEEEEvNT_6ParamsE:
	.zero		2944


//--------------------- SYMBOLS --------------------------

	.type		.nv.reservedSmem.offset0,@object
	.size		.nv.reservedSmem.offset0,0x4
	.type		.nv.reservedSmem.cap,@object
	.size		.nv.reservedSmem.cap,0x4
	.type		__assertfail,@function
